//
// Generated by NVIDIA NVVM Compiler
//
// Compiler Build ID: CL-36424714
// Cuda compilation tools, release 13.0, V13.0.88
// Based on NVVM 20.0.0
//

.version 9.0
.target sm_100
.address_size 64

	// .globl	_Z23generate_random_numbersPfi
.global .align 4 .b8 precalc_xorwow_matrix[102400];
.global .align 4 .b8 precalc_xorwow_offset_matrix[102400];
.global .align 4 .b8 mrg32k3aM1[2304];
.global .align 4 .b8 mrg32k3aM2[2304];
.global .align 4 .b8 mrg32k3aM1SubSeq[2016];
.global .align 4 .b8 mrg32k3aM2SubSeq[2016];
.global .align 4 .b8 mrg32k3aM1Seq[2304];
.global .align 4 .b8 mrg32k3aM2Seq[2304];
.const .align 8 .b8 __cr_lgamma_table[72];

.visible .entry _Z23generate_random_numbersPfi(
	.param .u64 .ptr .align 1 _Z23generate_random_numbersPfi_param_0,
	.param .u32 _Z23generate_random_numbersPfi_param_1
)
{
	.local .align 8 .b8 	__local_depot0[48];
	.reg .b64 	%SP;
	.reg .b64 	%SPL;
	.reg .pred 	%p<64>;
	.reg .b32 	%r<1199>;
	.reg .b32 	%f<3>;
	.reg .b64 	%rd<28>;

	mov.u64 	%SPL, __local_depot0;
	ld.param.u64 	%rd10, [_Z23generate_random_numbersPfi_param_0];
	ld.param.u32 	%r541, [_Z23generate_random_numbersPfi_param_1];
	mov.u32 	%r542, %tid.x;
	mov.u32 	%r543, %ctaid.x;
	mov.u32 	%r544, %ntid.x;
	mad.lo.s32 	%r1, %r543, %r544, %r542;
	setp.ge.s32 	%p1, %r1, %r541;
	@%p1 bra 	$L__BB0_117;
	add.u64 	%rd1, %SPL, 0;
	// begin inline asm
	mov.u64 	%rd11, %clock64;
	// end inline asm
	cvt.s64.s32 	%rd2, %r1;
	cvt.u32.u64 	%r545, %rd11;
	xor.b32  	%r546, %r545, -1429050551;
	mul.lo.s32 	%r547, %r546, 1099087573;
	{ .reg .b32 tmp; mov.b64 {tmp, %r548}, %rd11; }
	xor.b32  	%r549, %r548, -136515619;
	mul.lo.s32 	%r550, %r549, -1703105765;
	add.s32 	%r551, %r547, %r550;
	add.s32 	%r2, %r551, 6615241;
	add.s32 	%r935, %r547, 123456789;
	st.local.v2.u32 	[%rd1], {%r2, %r935};
	xor.b32  	%r552, %r547, 362436069;
	add.s32 	%r553, %r550, 521288629;
	st.local.v2.u32 	[%rd1+8], {%r552, %r553};
	xor.b32  	%r554, %r550, 88675123;
	add.s32 	%r931, %r547, 5783321;
	st.local.v2.u32 	[%rd1+16], {%r554, %r931};
	setp.eq.s32 	%p2, %r1, 0;
	@%p2 bra 	$L__BB0_116;
	mov.b32 	%r918, 0;
	mov.u64 	%rd27, %rd2;
$L__BB0_3:
	mov.u64 	%rd3, %rd27;
	and.b64  	%rd4, %rd3, 3;
	setp.eq.s64 	%p3, %rd4, 0;
	@%p3 bra 	$L__BB0_115;
	mul.wide.u32 	%rd13, %r918, 3200;
	mov.u64 	%rd14, precalc_xorwow_matrix;
	add.s64 	%rd5, %rd14, %rd13;
	mov.b32 	%r931, 0;
	mov.u32 	%r932, %r931;
	mov.u32 	%r933, %r931;
	mov.u32 	%r934, %r931;
	mov.u32 	%r935, %r931;
	mov.u32 	%r924, %r931;
$L__BB0_5:
	mul.wide.u32 	%rd15, %r924, 4;
	add.s64 	%rd16, %rd1, %rd15;
	ld.local.u32 	%r14, [%rd16+4];
	shl.b32 	%r15, %r924, 5;
	mov.b32 	%r930, 0;
$L__BB0_6:
	.pragma "nounroll";
	shr.u32 	%r558, %r14, %r930;
	and.b32  	%r559, %r558, 1;
	setp.eq.b32 	%p4, %r559, 1;
	not.pred 	%p5, %p4;
	add.s32 	%r560, %r15, %r930;
	mul.lo.s32 	%r561, %r560, 5;
	mul.wide.u32 	%rd17, %r561, 4;
	add.s64 	%rd6, %rd5, %rd17;
	@%p5 bra 	$L__BB0_8;
	ld.global.u32 	%r562, [%rd6];
	xor.b32  	%r935, %r935, %r562;
	ld.global.u32 	%r563, [%rd6+4];
	xor.b32  	%r934, %r934, %r563;
	ld.global.u32 	%r564, [%rd6+8];
	xor.b32  	%r933, %r933, %r564;
	ld.global.u32 	%r565, [%rd6+12];
	xor.b32  	%r932, %r932, %r565;
	ld.global.u32 	%r566, [%rd6+16];
	xor.b32  	%r931, %r931, %r566;
$L__BB0_8:
	and.b32  	%r568, %r558, 2;
	setp.eq.s32 	%p6, %r568, 0;
	@%p6 bra 	$L__BB0_10;
	ld.global.u32 	%r569, [%rd6+20];
	xor.b32  	%r935, %r935, %r569;
	ld.global.u32 	%r570, [%rd6+24];
	xor.b32  	%r934, %r934, %r570;
	ld.global.u32 	%r571, [%rd6+28];
	xor.b32  	%r933, %r933, %r571;
	ld.global.u32 	%r572, [%rd6+32];
	xor.b32  	%r932, %r932, %r572;
	ld.global.u32 	%r573, [%rd6+36];
	xor.b32  	%r931, %r931, %r573;
$L__BB0_10:
	and.b32  	%r575, %r558, 4;
	setp.eq.s32 	%p7, %r575, 0;
	@%p7 bra 	$L__BB0_12;
	ld.global.u32 	%r576, [%rd6+40];
	xor.b32  	%r935, %r935, %r576;
	ld.global.u32 	%r577, [%rd6+44];
	xor.b32  	%r934, %r934, %r577;
	ld.global.u32 	%r578, [%rd6+48];
	xor.b32  	%r933, %r933, %r578;
	ld.global.u32 	%r579, [%rd6+52];
	xor.b32  	%r932, %r932, %r579;
	ld.global.u32 	%r580, [%rd6+56];
	xor.b32  	%r931, %r931, %r580;
$L__BB0_12:
	and.b32  	%r582, %r558, 8;
	setp.eq.s32 	%p8, %r582, 0;
	@%p8 bra 	$L__BB0_14;
	ld.global.u32 	%r583, [%rd6+60];
	xor.b32  	%r935, %r935, %r583;
	ld.global.u32 	%r584, [%rd6+64];
	xor.b32  	%r934, %r934, %r584;
	ld.global.u32 	%r585, [%rd6+68];
	xor.b32  	%r933, %r933, %r585;
	ld.global.u32 	%r586, [%rd6+72];
	xor.b32  	%r932, %r932, %r586;
	ld.global.u32 	%r587, [%rd6+76];
	xor.b32  	%r931, %r931, %r587;
$L__BB0_14:
	and.b32  	%r589, %r558, 16;
	setp.eq.s32 	%p9, %r589, 0;
	@%p9 bra 	$L__BB0_16;
	ld.global.u32 	%r590, [%rd6+80];
	xor.b32  	%r935, %r935, %r590;
	ld.global.u32 	%r591, [%rd6+84];
	xor.b32  	%r934, %r934, %r591;
	ld.global.u32 	%r592, [%rd6+88];
	xor.b32  	%r933, %r933, %r592;
	ld.global.u32 	%r593, [%rd6+92];
	xor.b32  	%r932, %r932, %r593;
	ld.global.u32 	%r594, [%rd6+96];
	xor.b32  	%r931, %r931, %r594;
$L__BB0_16:
	and.b32  	%r596, %r558, 32;
	setp.eq.s32 	%p10, %r596, 0;
	@%p10 bra 	$L__BB0_18;
	ld.global.u32 	%r597, [%rd6+100];
	xor.b32  	%r935, %r935, %r597;
	ld.global.u32 	%r598, [%rd6+104];
	xor.b32  	%r934, %r934, %r598;
	ld.global.u32 	%r599, [%rd6+108];
	xor.b32  	%r933, %r933, %r599;
	ld.global.u32 	%r600, [%rd6+112];
	xor.b32  	%r932, %r932, %r600;
	ld.global.u32 	%r601, [%rd6+116];
	xor.b32  	%r931, %r931, %r601;
$L__BB0_18:
	and.b32  	%r603, %r558, 64;
	setp.eq.s32 	%p11, %r603, 0;
	@%p11 bra 	$L__BB0_20;
	ld.global.u32 	%r604, [%rd6+120];
	xor.b32  	%r935, %r935, %r604;
	ld.global.u32 	%r605, [%rd6+124];
	xor.b32  	%r934, %r934, %r605;
	ld.global.u32 	%r606, [%rd6+128];
	xor.b32  	%r933, %r933, %r606;
	ld.global.u32 	%r607, [%rd6+132];
	xor.b32  	%r932, %r932, %r607;
	ld.global.u32 	%r608, [%rd6+136];
	xor.b32  	%r931, %r931, %r608;
$L__BB0_20:
	and.b32  	%r610, %r558, 128;
	setp.eq.s32 	%p12, %r610, 0;
	@%p12 bra 	$L__BB0_22;
	ld.global.u32 	%r611, [%rd6+140];
	xor.b32  	%r935, %r935, %r611;
	ld.global.u32 	%r612, [%rd6+144];
	xor.b32  	%r934, %r934, %r612;
	ld.global.u32 	%r613, [%rd6+148];
	xor.b32  	%r933, %r933, %r613;
	ld.global.u32 	%r614, [%rd6+152];
	xor.b32  	%r932, %r932, %r614;
	ld.global.u32 	%r615, [%rd6+156];
	xor.b32  	%r931, %r931, %r615;
$L__BB0_22:
	and.b32  	%r617, %r558, 256;
	setp.eq.s32 	%p13, %r617, 0;
	@%p13 bra 	$L__BB0_24;
	ld.global.u32 	%r618, [%rd6+160];
	xor.b32  	%r935, %r935, %r618;
	ld.global.u32 	%r619, [%rd6+164];
	xor.b32  	%r934, %r934, %r619;
	ld.global.u32 	%r620, [%rd6+168];
	xor.b32  	%r933, %r933, %r620;
	ld.global.u32 	%r621, [%rd6+172];
	xor.b32  	%r932, %r932, %r621;
	ld.global.u32 	%r622, [%rd6+176];
	xor.b32  	%r931, %r931, %r622;
$L__BB0_24:
	and.b32  	%r624, %r558, 512;
	setp.eq.s32 	%p14, %r624, 0;
	@%p14 bra 	$L__BB0_26;
	ld.global.u32 	%r625, [%rd6+180];
	xor.b32  	%r935, %r935, %r625;
	ld.global.u32 	%r626, [%rd6+184];
	xor.b32  	%r934, %r934, %r626;
	ld.global.u32 	%r627, [%rd6+188];
	xor.b32  	%r933, %r933, %r627;
	ld.global.u32 	%r628, [%rd6+192];
	xor.b32  	%r932, %r932, %r628;
	ld.global.u32 	%r629, [%rd6+196];
	xor.b32  	%r931, %r931, %r629;
$L__BB0_26:
	and.b32  	%r631, %r558, 1024;
	setp.eq.s32 	%p15, %r631, 0;
	@%p15 bra 	$L__BB0_28;
	ld.global.u32 	%r632, [%rd6+200];
	xor.b32  	%r935, %r935, %r632;
	ld.global.u32 	%r633, [%rd6+204];
	xor.b32  	%r934, %r934, %r633;
	ld.global.u32 	%r634, [%rd6+208];
	xor.b32  	%r933, %r933, %r634;
	ld.global.u32 	%r635, [%rd6+212];
	xor.b32  	%r932, %r932, %r635;
	ld.global.u32 	%r636, [%rd6+216];
	xor.b32  	%r931, %r931, %r636;
$L__BB0_28:
	and.b32  	%r638, %r558, 2048;
	setp.eq.s32 	%p16, %r638, 0;
	@%p16 bra 	$L__BB0_30;
	ld.global.u32 	%r639, [%rd6+220];
	xor.b32  	%r935, %r935, %r639;
	ld.global.u32 	%r640, [%rd6+224];
	xor.b32  	%r934, %r934, %r640;
	ld.global.u32 	%r641, [%rd6+228];
	xor.b32  	%r933, %r933, %r641;
	ld.global.u32 	%r642, [%rd6+232];
	xor.b32  	%r932, %r932, %r642;
	ld.global.u32 	%r643, [%rd6+236];
	xor.b32  	%r931, %r931, %r643;
$L__BB0_30:
	and.b32  	%r645, %r558, 4096;
	setp.eq.s32 	%p17, %r645, 0;
	@%p17 bra 	$L__BB0_32;
	ld.global.u32 	%r646, [%rd6+240];
	xor.b32  	%r935, %r935, %r646;
	ld.global.u32 	%r647, [%rd6+244];
	xor.b32  	%r934, %r934, %r647;
	ld.global.u32 	%r648, [%rd6+248];
	xor.b32  	%r933, %r933, %r648;
	ld.global.u32 	%r649, [%rd6+252];
	xor.b32  	%r932, %r932, %r649;
	ld.global.u32 	%r650, [%rd6+256];
	xor.b32  	%r931, %r931, %r650;
$L__BB0_32:
	and.b32  	%r652, %r558, 8192;
	setp.eq.s32 	%p18, %r652, 0;
	@%p18 bra 	$L__BB0_34;
	ld.global.u32 	%r653, [%rd6+260];
	xor.b32  	%r935, %r935, %r653;
	ld.global.u32 	%r654, [%rd6+264];
	xor.b32  	%r934, %r934, %r654;
	ld.global.u32 	%r655, [%rd6+268];
	xor.b32  	%r933, %r933, %r655;
	ld.global.u32 	%r656, [%rd6+272];
	xor.b32  	%r932, %r932, %r656;
	ld.global.u32 	%r657, [%rd6+276];
	xor.b32  	%r931, %r931, %r657;
$L__BB0_34:
	and.b32  	%r659, %r558, 16384;
	setp.eq.s32 	%p19, %r659, 0;
	@%p19 bra 	$L__BB0_36;
	ld.global.u32 	%r660, [%rd6+280];
	xor.b32  	%r935, %r935, %r660;
	ld.global.u32 	%r661, [%rd6+284];
	xor.b32  	%r934, %r934, %r661;
	ld.global.u32 	%r662, [%rd6+288];
	xor.b32  	%r933, %r933, %r662;
	ld.global.u32 	%r663, [%rd6+292];
	xor.b32  	%r932, %r932, %r663;
	ld.global.u32 	%r664, [%rd6+296];
	xor.b32  	%r931, %r931, %r664;
$L__BB0_36:
	and.b32  	%r666, %r558, 32768;
	setp.eq.s32 	%p20, %r666, 0;
	@%p20 bra 	$L__BB0_38;
	ld.global.u32 	%r667, [%rd6+300];
	xor.b32  	%r935, %r935, %r667;
	ld.global.u32 	%r668, [%rd6+304];
	xor.b32  	%r934, %r934, %r668;
	ld.global.u32 	%r669, [%rd6+308];
	xor.b32  	%r933, %r933, %r669;
	ld.global.u32 	%r670, [%rd6+312];
	xor.b32  	%r932, %r932, %r670;
	ld.global.u32 	%r671, [%rd6+316];
	xor.b32  	%r931, %r931, %r671;
$L__BB0_38:
	add.s32 	%r930, %r930, 16;
	setp.ne.s32 	%p21, %r930, 32;
	@%p21 bra 	$L__BB0_6;
	mad.lo.s32 	%r672, %r924, -31, %r15;
	add.s32 	%r924, %r672, 1;
	setp.ne.s32 	%p22, %r924, 5;
	@%p22 bra 	$L__BB0_5;
	st.local.u32 	[%rd1+4], %r935;
	st.local.v2.u32 	[%rd1+8], {%r934, %r933};
	st.local.v2.u32 	[%rd1+16], {%r932, %r931};
	setp.eq.s64 	%p23, %rd4, 1;
	@%p23 bra 	$L__BB0_115;
	mov.b32 	%r931, 0;
	mov.u32 	%r1024, %r931;
	mov.u32 	%r1025, %r931;
	mov.u32 	%r1026, %r931;
	mov.u32 	%r935, %r931;
	mov.u32 	%r1016, %r931;
$L__BB0_42:
	mul.wide.u32 	%rd18, %r1016, 4;
	add.s64 	%rd19, %rd1, %rd18;
	ld.local.u32 	%r190, [%rd19+4];
	shl.b32 	%r191, %r1016, 5;
	mov.b32 	%r1022, 0;
$L__BB0_43:
	.pragma "nounroll";
	shr.u32 	%r675, %r190, %r1022;
	and.b32  	%r676, %r675, 1;
	setp.eq.b32 	%p24, %r676, 1;
	not.pred 	%p25, %p24;
	add.s32 	%r677, %r191, %r1022;
	mul.lo.s32 	%r678, %r677, 5;
	mul.wide.u32 	%rd20, %r678, 4;
	add.s64 	%rd7, %rd5, %rd20;
	@%p25 bra 	$L__BB0_45;
	ld.global.u32 	%r679, [%rd7];
	xor.b32  	%r935, %r935, %r679;
	ld.global.u32 	%r680, [%rd7+4];
	xor.b32  	%r1026, %r1026, %r680;
	ld.global.u32 	%r681, [%rd7+8];
	xor.b32  	%r1025, %r1025, %r681;
	ld.global.u32 	%r682, [%rd7+12];
	xor.b32  	%r1024, %r1024, %r682;
	ld.global.u32 	%r683, [%rd7+16];
	xor.b32  	%r931, %r931, %r683;
$L__BB0_45:
	and.b32  	%r685, %r675, 2;
	setp.eq.s32 	%p26, %r685, 0;
	@%p26 bra 	$L__BB0_47;
	ld.global.u32 	%r686, [%rd7+20];
	xor.b32  	%r935, %r935, %r686;
	ld.global.u32 	%r687, [%rd7+24];
	xor.b32  	%r1026, %r1026, %r687;
	ld.global.u32 	%r688, [%rd7+28];
	xor.b32  	%r1025, %r1025, %r688;
	ld.global.u32 	%r689, [%rd7+32];
	xor.b32  	%r1024, %r1024, %r689;
	ld.global.u32 	%r690, [%rd7+36];
	xor.b32  	%r931, %r931, %r690;
$L__BB0_47:
	and.b32  	%r692, %r675, 4;
	setp.eq.s32 	%p27, %r692, 0;
	@%p27 bra 	$L__BB0_49;
	ld.global.u32 	%r693, [%rd7+40];
	xor.b32  	%r935, %r935, %r693;
	ld.global.u32 	%r694, [%rd7+44];
	xor.b32  	%r1026, %r1026, %r694;
	ld.global.u32 	%r695, [%rd7+48];
	xor.b32  	%r1025, %r1025, %r695;
	ld.global.u32 	%r696, [%rd7+52];
	xor.b32  	%r1024, %r1024, %r696;
	ld.global.u32 	%r697, [%rd7+56];
	xor.b32  	%r931, %r931, %r697;
$L__BB0_49:
	and.b32  	%r699, %r675, 8;
	setp.eq.s32 	%p28, %r699, 0;
	@%p28 bra 	$L__BB0_51;
	ld.global.u32 	%r700, [%rd7+60];
	xor.b32  	%r935, %r935, %r700;
	ld.global.u32 	%r701, [%rd7+64];
	xor.b32  	%r1026, %r1026, %r701;
	ld.global.u32 	%r702, [%rd7+68];
	xor.b32  	%r1025, %r1025, %r702;
	ld.global.u32 	%r703, [%rd7+72];
	xor.b32  	%r1024, %r1024, %r703;
	ld.global.u32 	%r704, [%rd7+76];
	xor.b32  	%r931, %r931, %r704;
$L__BB0_51:
	and.b32  	%r706, %r675, 16;
	setp.eq.s32 	%p29, %r706, 0;
	@%p29 bra 	$L__BB0_53;
	ld.global.u32 	%r707, [%rd7+80];
	xor.b32  	%r935, %r935, %r707;
	ld.global.u32 	%r708, [%rd7+84];
	xor.b32  	%r1026, %r1026, %r708;
	ld.global.u32 	%r709, [%rd7+88];
	xor.b32  	%r1025, %r1025, %r709;
	ld.global.u32 	%r710, [%rd7+92];
	xor.b32  	%r1024, %r1024, %r710;
	ld.global.u32 	%r711, [%rd7+96];
	xor.b32  	%r931, %r931, %r711;
$L__BB0_53:
	and.b32  	%r713, %r675, 32;
	setp.eq.s32 	%p30, %r713, 0;
	@%p30 bra 	$L__BB0_55;
	ld.global.u32 	%r714, [%rd7+100];
	xor.b32  	%r935, %r935, %r714;
	ld.global.u32 	%r715, [%rd7+104];
	xor.b32  	%r1026, %r1026, %r715;
	ld.global.u32 	%r716, [%rd7+108];
	xor.b32  	%r1025, %r1025, %r716;
	ld.global.u32 	%r717, [%rd7+112];
	xor.b32  	%r1024, %r1024, %r717;
	ld.global.u32 	%r718, [%rd7+116];
	xor.b32  	%r931, %r931, %r718;
$L__BB0_55:
	and.b32  	%r720, %r675, 64;
	setp.eq.s32 	%p31, %r720, 0;
	@%p31 bra 	$L__BB0_57;
	ld.global.u32 	%r721, [%rd7+120];
	xor.b32  	%r935, %r935, %r721;
	ld.global.u32 	%r722, [%rd7+124];
	xor.b32  	%r1026, %r1026, %r722;
	ld.global.u32 	%r723, [%rd7+128];
	xor.b32  	%r1025, %r1025, %r723;
	ld.global.u32 	%r724, [%rd7+132];
	xor.b32  	%r1024, %r1024, %r724;
	ld.global.u32 	%r725, [%rd7+136];
	xor.b32  	%r931, %r931, %r725;
$L__BB0_57:
	and.b32  	%r727, %r675, 128;
	setp.eq.s32 	%p32, %r727, 0;
	@%p32 bra 	$L__BB0_59;
	ld.global.u32 	%r728, [%rd7+140];
	xor.b32  	%r935, %r935, %r728;
	ld.global.u32 	%r729, [%rd7+144];
	xor.b32  	%r1026, %r1026, %r729;
	ld.global.u32 	%r730, [%rd7+148];
	xor.b32  	%r1025, %r1025, %r730;
	ld.global.u32 	%r731, [%rd7+152];
	xor.b32  	%r1024, %r1024, %r731;
	ld.global.u32 	%r732, [%rd7+156];
	xor.b32  	%r931, %r931, %r732;
$L__BB0_59:
	and.b32  	%r734, %r675, 256;
	setp.eq.s32 	%p33, %r734, 0;
	@%p33 bra 	$L__BB0_61;
	ld.global.u32 	%r735, [%rd7+160];
	xor.b32  	%r935, %r935, %r735;
	ld.global.u32 	%r736, [%rd7+164];
	xor.b32  	%r1026, %r1026, %r736;
	ld.global.u32 	%r737, [%rd7+168];
	xor.b32  	%r1025, %r1025, %r737;
	ld.global.u32 	%r738, [%rd7+172];
	xor.b32  	%r1024, %r1024, %r738;
	ld.global.u32 	%r739, [%rd7+176];
	xor.b32  	%r931, %r931, %r739;
$L__BB0_61:
	and.b32  	%r741, %r675, 512;
	setp.eq.s32 	%p34, %r741, 0;
	@%p34 bra 	$L__BB0_63;
	ld.global.u32 	%r742, [%rd7+180];
	xor.b32  	%r935, %r935, %r742;
	ld.global.u32 	%r743, [%rd7+184];
	xor.b32  	%r1026, %r1026, %r743;
	ld.global.u32 	%r744, [%rd7+188];
	xor.b32  	%r1025, %r1025, %r744;
	ld.global.u32 	%r745, [%rd7+192];
	xor.b32  	%r1024, %r1024, %r745;
	ld.global.u32 	%r746, [%rd7+196];
	xor.b32  	%r931, %r931, %r746;
$L__BB0_63:
	and.b32  	%r748, %r675, 1024;
	setp.eq.s32 	%p35, %r748, 0;
	@%p35 bra 	$L__BB0_65;
	ld.global.u32 	%r749, [%rd7+200];
	xor.b32  	%r935, %r935, %r749;
	ld.global.u32 	%r750, [%rd7+204];
	xor.b32  	%r1026, %r1026, %r750;
	ld.global.u32 	%r751, [%rd7+208];
	xor.b32  	%r1025, %r1025, %r751;
	ld.global.u32 	%r752, [%rd7+212];
	xor.b32  	%r1024, %r1024, %r752;
	ld.global.u32 	%r753, [%rd7+216];
	xor.b32  	%r931, %r931, %r753;
$L__BB0_65:
	and.b32  	%r755, %r675, 2048;
	setp.eq.s32 	%p36, %r755, 0;
	@%p36 bra 	$L__BB0_67;
	ld.global.u32 	%r756, [%rd7+220];
	xor.b32  	%r935, %r935, %r756;
	ld.global.u32 	%r757, [%rd7+224];
	xor.b32  	%r1026, %r1026, %r757;
	ld.global.u32 	%r758, [%rd7+228];
	xor.b32  	%r1025, %r1025, %r758;
	ld.global.u32 	%r759, [%rd7+232];
	xor.b32  	%r1024, %r1024, %r759;
	ld.global.u32 	%r760, [%rd7+236];
	xor.b32  	%r931, %r931, %r760;
$L__BB0_67:
	and.b32  	%r762, %r675, 4096;
	setp.eq.s32 	%p37, %r762, 0;
	@%p37 bra 	$L__BB0_69;
	ld.global.u32 	%r763, [%rd7+240];
	xor.b32  	%r935, %r935, %r763;
	ld.global.u32 	%r764, [%rd7+244];
	xor.b32  	%r1026, %r1026, %r764;
	ld.global.u32 	%r765, [%rd7+248];
	xor.b32  	%r1025, %r1025, %r765;
	ld.global.u32 	%r766, [%rd7+252];
	xor.b32  	%r1024, %r1024, %r766;
	ld.global.u32 	%r767, [%rd7+256];
	xor.b32  	%r931, %r931, %r767;
$L__BB0_69:
	and.b32  	%r769, %r675, 8192;
	setp.eq.s32 	%p38, %r769, 0;
	@%p38 bra 	$L__BB0_71;
	ld.global.u32 	%r770, [%rd7+260];
	xor.b32  	%r935, %r935, %r770;
	ld.global.u32 	%r771, [%rd7+264];
	xor.b32  	%r1026, %r1026, %r771;
	ld.global.u32 	%r772, [%rd7+268];
	xor.b32  	%r1025, %r1025, %r772;
	ld.global.u32 	%r773, [%rd7+272];
	xor.b32  	%r1024, %r1024, %r773;
	ld.global.u32 	%r774, [%rd7+276];
	xor.b32  	%r931, %r931, %r774;
$L__BB0_71:
	and.b32  	%r776, %r675, 16384;
	setp.eq.s32 	%p39, %r776, 0;
	@%p39 bra 	$L__BB0_73;
	ld.global.u32 	%r777, [%rd7+280];
	xor.b32  	%r935, %r935, %r777;
	ld.global.u32 	%r778, [%rd7+284];
	xor.b32  	%r1026, %r1026, %r778;
	ld.global.u32 	%r779, [%rd7+288];
	xor.b32  	%r1025, %r1025, %r779;
	ld.global.u32 	%r780, [%rd7+292];
	xor.b32  	%r1024, %r1024, %r780;
	ld.global.u32 	%r781, [%rd7+296];
	xor.b32  	%r931, %r931, %r781;
$L__BB0_73:
	and.b32  	%r783, %r675, 32768;
	setp.eq.s32 	%p40, %r783, 0;
	@%p40 bra 	$L__BB0_75;
	ld.global.u32 	%r784, [%rd7+300];
	xor.b32  	%r935, %r935, %r784;
	ld.global.u32 	%r785, [%rd7+304];
	xor.b32  	%r1026, %r1026, %r785;
	ld.global.u32 	%r786, [%rd7+308];
	xor.b32  	%r1025, %r1025, %r786;
	ld.global.u32 	%r787, [%rd7+312];
	xor.b32  	%r1024, %r1024, %r787;
	ld.global.u32 	%r788, [%rd7+316];
	xor.b32  	%r931, %r931, %r788;
$L__BB0_75:
	add.s32 	%r1022, %r1022, 16;
	setp.ne.s32 	%p41, %r1022, 32;
	@%p41 bra 	$L__BB0_43;
	mad.lo.s32 	%r789, %r1016, -31, %r191;
	add.s32 	%r1016, %r789, 1;
	setp.ne.s32 	%p42, %r1016, 5;
	@%p42 bra 	$L__BB0_42;
	st.local.u32 	[%rd1+4], %r935;
	st.local.v2.u32 	[%rd1+8], {%r1026, %r1025};
	st.local.v2.u32 	[%rd1+16], {%r1024, %r931};
	setp.ne.s64 	%p43, %rd4, 3;
	@%p43 bra 	$L__BB0_115;
	mov.b32 	%r931, 0;
	mov.u32 	%r1116, %r931;
	mov.u32 	%r1117, %r931;
	mov.u32 	%r1118, %r931;
	mov.u32 	%r935, %r931;
	mov.u32 	%r1108, %r931;
$L__BB0_79:
	mul.wide.u32 	%rd21, %r1108, 4;
	add.s64 	%rd22, %rd1, %rd21;
	ld.local.u32 	%r366, [%rd22+4];
	shl.b32 	%r367, %r1108, 5;
	mov.b32 	%r1114, 0;
$L__BB0_80:
	.pragma "nounroll";
	shr.u32 	%r792, %r366, %r1114;
	and.b32  	%r793, %r792, 1;
	setp.eq.b32 	%p44, %r793, 1;
	not.pred 	%p45, %p44;
	add.s32 	%r794, %r367, %r1114;
	mul.lo.s32 	%r795, %r794, 5;
	mul.wide.u32 	%rd23, %r795, 4;
	add.s64 	%rd8, %rd5, %rd23;
	@%p45 bra 	$L__BB0_82;
	ld.global.u32 	%r796, [%rd8];
	xor.b32  	%r935, %r935, %r796;
	ld.global.u32 	%r797, [%rd8+4];
	xor.b32  	%r1118, %r1118, %r797;
	ld.global.u32 	%r798, [%rd8+8];
	xor.b32  	%r1117, %r1117, %r798;
	ld.global.u32 	%r799, [%rd8+12];
	xor.b32  	%r1116, %r1116, %r799;
	ld.global.u32 	%r800, [%rd8+16];
	xor.b32  	%r931, %r931, %r800;
$L__BB0_82:
	and.b32  	%r802, %r792, 2;
	setp.eq.s32 	%p46, %r802, 0;
	@%p46 bra 	$L__BB0_84;
	ld.global.u32 	%r803, [%rd8+20];
	xor.b32  	%r935, %r935, %r803;
	ld.global.u32 	%r804, [%rd8+24];
	xor.b32  	%r1118, %r1118, %r804;
	ld.global.u32 	%r805, [%rd8+28];
	xor.b32  	%r1117, %r1117, %r805;
	ld.global.u32 	%r806, [%rd8+32];
	xor.b32  	%r1116, %r1116, %r806;
	ld.global.u32 	%r807, [%rd8+36];
	xor.b32  	%r931, %r931, %r807;
$L__BB0_84:
	and.b32  	%r809, %r792, 4;
	setp.eq.s32 	%p47, %r809, 0;
	@%p47 bra 	$L__BB0_86;
	ld.global.u32 	%r810, [%rd8+40];
	xor.b32  	%r935, %r935, %r810;
	ld.global.u32 	%r811, [%rd8+44];
	xor.b32  	%r1118, %r1118, %r811;
	ld.global.u32 	%r812, [%rd8+48];
	xor.b32  	%r1117, %r1117, %r812;
	ld.global.u32 	%r813, [%rd8+52];
	xor.b32  	%r1116, %r1116, %r813;
	ld.global.u32 	%r814, [%rd8+56];
	xor.b32  	%r931, %r931, %r814;
$L__BB0_86:
	and.b32  	%r816, %r792, 8;
	setp.eq.s32 	%p48, %r816, 0;
	@%p48 bra 	$L__BB0_88;
	ld.global.u32 	%r817, [%rd8+60];
	xor.b32  	%r935, %r935, %r817;
	ld.global.u32 	%r818, [%rd8+64];
	xor.b32  	%r1118, %r1118, %r818;
	ld.global.u32 	%r819, [%rd8+68];
	xor.b32  	%r1117, %r1117, %r819;
	ld.global.u32 	%r820, [%rd8+72];
	xor.b32  	%r1116, %r1116, %r820;
	ld.global.u32 	%r821, [%rd8+76];
	xor.b32  	%r931, %r931, %r821;
$L__BB0_88:
	and.b32  	%r823, %r792, 16;
	setp.eq.s32 	%p49, %r823, 0;
	@%p49 bra 	$L__BB0_90;
	ld.global.u32 	%r824, [%rd8+80];
	xor.b32  	%r935, %r935, %r824;
	ld.global.u32 	%r825, [%rd8+84];
	xor.b32  	%r1118, %r1118, %r825;
	ld.global.u32 	%r826, [%rd8+88];
	xor.b32  	%r1117, %r1117, %r826;
	ld.global.u32 	%r827, [%rd8+92];
	xor.b32  	%r1116, %r1116, %r827;
	ld.global.u32 	%r828, [%rd8+96];
	xor.b32  	%r931, %r931, %r828;
$L__BB0_90:
	and.b32  	%r830, %r792, 32;
	setp.eq.s32 	%p50, %r830, 0;
	@%p50 bra 	$L__BB0_92;
	ld.global.u32 	%r831, [%rd8+100];
	xor.b32  	%r935, %r935, %r831;
	ld.global.u32 	%r832, [%rd8+104];
	xor.b32  	%r1118, %r1118, %r832;
	ld.global.u32 	%r833, [%rd8+108];
	xor.b32  	%r1117, %r1117, %r833;
	ld.global.u32 	%r834, [%rd8+112];
	xor.b32  	%r1116, %r1116, %r834;
	ld.global.u32 	%r835, [%rd8+116];
	xor.b32  	%r931, %r931, %r835;
$L__BB0_92:
	and.b32  	%r837, %r792, 64;
	setp.eq.s32 	%p51, %r837, 0;
	@%p51 bra 	$L__BB0_94;
	ld.global.u32 	%r838, [%rd8+120];
	xor.b32  	%r935, %r935, %r838;
	ld.global.u32 	%r839, [%rd8+124];
	xor.b32  	%r1118, %r1118, %r839;
	ld.global.u32 	%r840, [%rd8+128];
	xor.b32  	%r1117, %r1117, %r840;
	ld.global.u32 	%r841, [%rd8+132];
	xor.b32  	%r1116, %r1116, %r841;
	ld.global.u32 	%r842, [%rd8+136];
	xor.b32  	%r931, %r931, %r842;
$L__BB0_94:
	and.b32  	%r844, %r792, 128;
	setp.eq.s32 	%p52, %r844, 0;
	@%p52 bra 	$L__BB0_96;
	ld.global.u32 	%r845, [%rd8+140];
	xor.b32  	%r935, %r935, %r845;
	ld.global.u32 	%r846, [%rd8+144];
	xor.b32  	%r1118, %r1118, %r846;
	ld.global.u32 	%r847, [%rd8+148];
	xor.b32  	%r1117, %r1117, %r847;
	ld.global.u32 	%r848, [%rd8+152];
	xor.b32  	%r1116, %r1116, %r848;
	ld.global.u32 	%r849, [%rd8+156];
	xor.b32  	%r931, %r931, %r849;
$L__BB0_96:
	and.b32  	%r851, %r792, 256;
	setp.eq.s32 	%p53, %r851, 0;
	@%p53 bra 	$L__BB0_98;
	ld.global.u32 	%r852, [%rd8+160];
	xor.b32  	%r935, %r935, %r852;
	ld.global.u32 	%r853, [%rd8+164];
	xor.b32  	%r1118, %r1118, %r853;
	ld.global.u32 	%r854, [%rd8+168];
	xor.b32  	%r1117, %r1117, %r854;
	ld.global.u32 	%r855, [%rd8+172];
	xor.b32  	%r1116, %r1116, %r855;
	ld.global.u32 	%r856, [%rd8+176];
	xor.b32  	%r931, %r931, %r856;
$L__BB0_98:
	and.b32  	%r858, %r792, 512;
	setp.eq.s32 	%p54, %r858, 0;
	@%p54 bra 	$L__BB0_100;
	ld.global.u32 	%r859, [%rd8+180];
	xor.b32  	%r935, %r935, %r859;
	ld.global.u32 	%r860, [%rd8+184];
	xor.b32  	%r1118, %r1118, %r860;
	ld.global.u32 	%r861, [%rd8+188];
	xor.b32  	%r1117, %r1117, %r861;
	ld.global.u32 	%r862, [%rd8+192];
	xor.b32  	%r1116, %r1116, %r862;
	ld.global.u32 	%r863, [%rd8+196];
	xor.b32  	%r931, %r931, %r863;
$L__BB0_100:
	and.b32  	%r865, %r792, 1024;
	setp.eq.s32 	%p55, %r865, 0;
	@%p55 bra 	$L__BB0_102;
	ld.global.u32 	%r866, [%rd8+200];
	xor.b32  	%r935, %r935, %r866;
	ld.global.u32 	%r867, [%rd8+204];
	xor.b32  	%r1118, %r1118, %r867;
	ld.global.u32 	%r868, [%rd8+208];
	xor.b32  	%r1117, %r1117, %r868;
	ld.global.u32 	%r869, [%rd8+212];
	xor.b32  	%r1116, %r1116, %r869;
	ld.global.u32 	%r870, [%rd8+216];
	xor.b32  	%r931, %r931, %r870;
$L__BB0_102:
	and.b32  	%r872, %r792, 2048;
	setp.eq.s32 	%p56, %r872, 0;
	@%p56 bra 	$L__BB0_104;
	ld.global.u32 	%r873, [%rd8+220];
	xor.b32  	%r935, %r935, %r873;
	ld.global.u32 	%r874, [%rd8+224];
	xor.b32  	%r1118, %r1118, %r874;
	ld.global.u32 	%r875, [%rd8+228];
	xor.b32  	%r1117, %r1117, %r875;
	ld.global.u32 	%r876, [%rd8+232];
	xor.b32  	%r1116, %r1116, %r876;
	ld.global.u32 	%r877, [%rd8+236];
	xor.b32  	%r931, %r931, %r877;
$L__BB0_104:
	and.b32  	%r879, %r792, 4096;
	setp.eq.s32 	%p57, %r879, 0;
	@%p57 bra 	$L__BB0_106;
	ld.global.u32 	%r880, [%rd8+240];
	xor.b32  	%r935, %r935, %r880;
	ld.global.u32 	%r881, [%rd8+244];
	xor.b32  	%r1118, %r1118, %r881;
	ld.global.u32 	%r882, [%rd8+248];
	xor.b32  	%r1117, %r1117, %r882;
	ld.global.u32 	%r883, [%rd8+252];
	xor.b32  	%r1116, %r1116, %r883;
	ld.global.u32 	%r884, [%rd8+256];
	xor.b32  	%r931, %r931, %r884;
$L__BB0_106:
	and.b32  	%r886, %r792, 8192;
	setp.eq.s32 	%p58, %r886, 0;
	@%p58 bra 	$L__BB0_108;
	ld.global.u32 	%r887, [%rd8+260];
	xor.b32  	%r935, %r935, %r887;
	ld.global.u32 	%r888, [%rd8+264];
	xor.b32  	%r1118, %r1118, %r888;
	ld.global.u32 	%r889, [%rd8+268];
	xor.b32  	%r1117, %r1117, %r889;
	ld.global.u32 	%r890, [%rd8+272];
	xor.b32  	%r1116, %r1116, %r890;
	ld.global.u32 	%r891, [%rd8+276];
	xor.b32  	%r931, %r931, %r891;
$L__BB0_108:
	and.b32  	%r893, %r792, 16384;
	setp.eq.s32 	%p59, %r893, 0;
	@%p59 bra 	$L__BB0_110;
	ld.global.u32 	%r894, [%rd8+280];
	xor.b32  	%r935, %r935, %r894;
	ld.global.u32 	%r895, [%rd8+284];
	xor.b32  	%r1118, %r1118, %r895;
	ld.global.u32 	%r896, [%rd8+288];
	xor.b32  	%r1117, %r1117, %r896;
	ld.global.u32 	%r897, [%rd8+292];
	xor.b32  	%r1116, %r1116, %r897;
	ld.global.u32 	%r898, [%rd8+296];
	xor.b32  	%r931, %r931, %r898;
$L__BB0_110:
	and.b32  	%r900, %r792, 32768;
	setp.eq.s32 	%p60, %r900, 0;
	@%p60 bra 	$L__BB0_112;
	ld.global.u32 	%r901, [%rd8+300];
	xor.b32  	%r935, %r935, %r901;
	ld.global.u32 	%r902, [%rd8+304];
	xor.b32  	%r1118, %r1118, %r902;
	ld.global.u32 	%r903, [%rd8+308];
	xor.b32  	%r1117, %r1117, %r903;
	ld.global.u32 	%r904, [%rd8+312];
	xor.b32  	%r1116, %r1116, %r904;
	ld.global.u32 	%r905, [%rd8+316];
	xor.b32  	%r931, %r931, %r905;
$L__BB0_112:
	add.s32 	%r1114, %r1114, 16;
	setp.ne.s32 	%p61, %r1114, 32;
	@%p61 bra 	$L__BB0_80;
	mad.lo.s32 	%r906, %r1108, -31, %r367;
	add.s32 	%r1108, %r906, 1;
	setp.ne.s32 	%p62, %r1108, 5;
	@%p62 bra 	$L__BB0_79;
	st.local.u32 	[%rd1+4], %r935;
	st.local.v2.u32 	[%rd1+8], {%r1118, %r1117};
	st.local.v2.u32 	[%rd1+16], {%r1116, %r931};
$L__BB0_115:
	shr.u64 	%rd27, %rd3, 2;
	add.s32 	%r918, %r918, 1;
	setp.gt.u64 	%p63, %rd3, 3;
	@%p63 bra 	$L__BB0_3;
$L__BB0_116:
	shr.u32 	%r907, %r935, 2;
	xor.b32  	%r908, %r907, %r935;
	shl.b32 	%r909, %r931, 4;
	shl.b32 	%r910, %r908, 1;
	xor.b32  	%r911, %r910, %r909;
	xor.b32  	%r912, %r911, %r908;
	xor.b32  	%r913, %r912, %r931;
	add.s32 	%r914, %r2, %r913;
	add.s32 	%r915, %r914, 362437;
	cvt.rn.f32.u32 	%f1, %r915;
	fma.rn.f32 	%f2, %f1, 0f2F800000, 0f2F000000;
	cvta.to.global.u64 	%rd24, %rd10;
	shl.b64 	%rd25, %rd2, 2;
	add.s64 	%rd26, %rd24, %rd25;
	st.global.f32 	[%rd26], %f2;
$L__BB0_117:
	ret;

}


// ===== COMPILED SASS (sm_100) =====

	.target	sm_100

	.elftype	@"ET_EXEC"


//--------------------- .note.nv.tkinfo           --------------------------
	.section	.note.nv.tkinfo,"",@"SHT_NOTE"
	.sectionflags	@"SHF_NOTE_NV_TKINFO"
	.tkinfo
        /*0018*/ 	.word	0x00000002
        /*0030*/ 	.string	""
        /*0030*/ 	.string	"ptxas"
        /*0030*/ 	.string	"Cuda compilation tools, release 13.0, V13.0.88"
        /*0030*/ 	.string	"Build cuda_13.0.r13.0/compiler.36424714_0"
        /*0030*/ 	.string	"-arch sm_100 -m 64 "



//--------------------- .note.nv.cuinfo           --------------------------
	.section	.note.nv.cuinfo,"",@"SHT_NOTE"
	.sectionflags	@"SHF_NOTE_NV_CUINFO"
        /*0018*/ 	.short	0x0002
        /*001a*/ 	.short	0x0064
        /*001c*/ 	.short	0x0082
	.zero		2


//--------------------- .nv.info                  --------------------------
	.section	.nv.info,"",@"SHT_CUDA_INFO"
	.align	4


	//----- nvinfo : EIATTR_REGCOUNT
	.align		4
        /*0000*/ 	.byte	0x04, 0x2f
        /*0002*/ 	.short	(.L_10 - .L_9)
	.align		4
.L_9:
        /*0004*/ 	.word	index@(_Z23generate_random_numbersPfi)
        /*0008*/ 	.word	0x0000001f


	//----- nvinfo : EIATTR_FRAME_SIZE
	.align		4
.L_10:
        /*000c*/ 	.byte	0x04, 0x11
        /*000e*/ 	.short	(.L_12 - .L_11)
	.align		4
.L_11:
        /*0010*/ 	.word	index@(_Z23generate_random_numbersPfi)
        /*0014*/ 	.word	0x00000030


	//----- nvinfo : EIATTR_MIN_STACK_SIZE
	.align		4
.L_12:
        /*0018*/ 	.byte	0x04, 0x12
        /*001a*/ 	.short	(.L_14 - .L_13)
	.align		4
.L_13:
        /*001c*/ 	.word	index@(_Z23generate_random_numbersPfi)
        /*0020*/ 	.word	0x00000030
.L_14:


//--------------------- .nv.compat                --------------------------
	.section	.nv.compat,"",@"SHT_CUDA_COMPAT_INFO"
	.align	4
        /*0000*/ 	.byte	0x02, 0x09, 0x00, 0x00, 0x02, 0x02, 0x01, 0x00, 0x02, 0x05, 0x05, 0x00, 0x03, 0x07, 0x01, 0x01
        /*0010*/ 	.byte	0x02, 0x03, 0x00, 0x00, 0x02, 0x06, 0x01, 0x00, 0x04, 0x0b, 0x08, 0x00, 0x09, 0x00, 0x00, 0x00
        /*0020*/ 	.byte	0x00, 0x00, 0x00, 0x00


//--------------------- .nv.info._Z23generate_random_numbersPfi --------------------------
	.section	.nv.info._Z23generate_random_numbersPfi,"",@"SHT_CUDA_INFO"
	.sectionflags	@""
	.align	4


	//----- nvinfo : EIATTR_CUDA_API_VERSION
	.align		4
        /*0000*/ 	.byte	0x04, 0x37
        /*0002*/ 	.short	(.L_16 - .L_15)
.L_15:
        /*0004*/ 	.word	0x00000082


	//----- nvinfo : EIATTR_KPARAM_INFO
	.align		4
.L_16:
        /*0008*/ 	.byte	0x04, 0x17
        /*000a*/ 	.short	(.L_18 - .L_17)
.L_17:
        /*000c*/ 	.word	0x00000000
        /*0010*/ 	.short	0x0001
        /*0012*/ 	.short	0x0008
        /*0014*/ 	.byte	0x00, 0xf0, 0x11, 0x00


	//----- nvinfo : EIATTR_KPARAM_INFO
	.align		4
.L_18:
        /*0018*/ 	.byte	0x04, 0x17
        /*001a*/ 	.short	(.L_20 - .L_19)
.L_19:
        /*001c*/ 	.word	0x00000000
        /*0020*/ 	.short	0x0000
        /*0022*/ 	.short	0x0000
        /*0024*/ 	.byte	0x00, 0xf5, 0x21, 0x00


	//----- nvinfo : EIATTR_SPARSE_MMA_MASK
	.align		4
.L_20:
        /*0028*/ 	.byte	0x03, 0x50
        /*002a*/ 	.short	0x0000


	//----- nvinfo : EIATTR_MAXREG_COUNT
	.align		4
        /*002c*/ 	.byte	0x03, 0x1b
        /*002e*/ 	.short	0x00ff


	//----- nvinfo : EIATTR_MERCURY_ISA_VERSION
	.align		4
        /*0030*/ 	.byte	0x03, 0x5f
        /*0032*/ 	.short	0x0101


	//----- nvinfo : EIATTR_VRC_CTA_INIT_COUNT
	.align		4
        /*0034*/ 	.byte	0x02, 0x4a
	.zero		1
	.zero		1


	//----- nvinfo : EIATTR_EXIT_INSTR_OFFSETS
	.align		4
        /*0038*/ 	.byte	0x04, 0x1c
        /*003a*/ 	.short	(.L_22 - .L_21)


	//   ....[0]....
.L_21:
        /*003c*/ 	.word	0x00000080


	//   ....[1]....
        /*0040*/ 	.word	0x000027a0


	//----- nvinfo : EIATTR_CRS_STACK_SIZE
	.align		4
.L_22:
        /*0044*/ 	.byte	0x04, 0x1e
        /*0046*/ 	.short	(.L_24 - .L_23)
.L_23:
        /*0048*/ 	.word	0x00000000


	//----- nvinfo : EIATTR_CBANK_PARAM_SIZE
	.align		4
.L_24:
        /*004c*/ 	.byte	0x03, 0x19
        /*004e*/ 	.short	0x000c


	//----- nvinfo : EIATTR_PARAM_CBANK
	.align		4
        /*0050*/ 	.byte	0x04, 0x0a
        /*0052*/ 	.short	(.L_26 - .L_25)
	.align		4
.L_25:
        /*0054*/ 	.word	index@(.nv.constant0._Z23generate_random_numbersPfi)
        /*0058*/ 	.short	0x0380
        /*005a*/ 	.short	0x000c


	//----- nvinfo : EIATTR_SW_WAR
	.align		4
.L_26:
        /*005c*/ 	.byte	0x04, 0x36
        /*005e*/ 	.short	(.L_28 - .L_27)
.L_27:
        /*0060*/ 	.word	0x00000008
.L_28:


//--------------------- .nv.callgraph             --------------------------
	.section	.nv.callgraph,"",@"SHT_CUDA_CALLGRAPH"
	.align	4
	.sectionentsize	8
	.align		4
        /*0000*/ 	.word	0x00000000
	.align		4
        /*0004*/ 	.word	0xffffffff
	.align		4
        /*0008*/ 	.word	0x00000000
	.align		4
        /*000c*/ 	.word	0xfffffffe
	.align		4
        /*0010*/ 	.word	0x00000000
	.align		4
        /*0014*/ 	.word	0xfffffffd
	.align		4
        /*0018*/ 	.word	0x00000000
	.align		4
        /*001c*/ 	.word	0xfffffffc


//--------------------- .nv.constant4             --------------------------
	.section	.nv.constant4,"a",@progbits
	.align	8
	.align		8
.nv.constant4:
        /*0000*/ 	.dword	precalc_xorwow_matrix
	.align		8
        /*0008*/ 	.dword	precalc_xorwow_offset_matrix
	.align		8
        /*0010*/ 	.dword	mrg32k3aM1
	.align		8
        /*0018*/ 	.dword	mrg32k3aM2
	.align		8
        /*0020*/ 	.dword	mrg32k3aM1SubSeq
	.align		8
        /*0028*/ 	.dword	mrg32k3aM2SubSeq
	.align		8
        /*0030*/ 	.dword	mrg32k3aM1Seq
	.align		8
        /*0038*/ 	.dword	mrg32k3aM2Seq


//--------------------- .nv.constant3             --------------------------
	.section	.nv.constant3,"a",@progbits
	.align	8
.nv.constant3:
	.type		__cr_lgamma_table,@object
	.size		__cr_lgamma_table,(.L_8 - __cr_lgamma_table)
__cr_lgamma_table:
        /*0000*/ 	.byte	0x00, 0x00, 0x00, 0x00, 0x00, 0x00, 0x00, 0x00, 0x00, 0x00, 0x00, 0x00, 0x00, 0x00, 0x00, 0x00
        /*0010*/ 	.byte	0xef, 0x39, 0xfa, 0xfe, 0x42, 0x2e, 0xe6, 0x3f, 0x02, 0x20, 0x2a, 0xfa, 0x0b, 0xab, 0xfc, 0x3f
        /*0020*/ 	.byte	0xf9, 0x2c, 0x92, 0x7c, 0xa7, 0x6c, 0x09, 0x40, 0xc9, 0x79, 0x44, 0x3c, 0x64, 0x26, 0x13, 0x40
        /*0030*/ 	.byte	0xca, 0x01, 0xcf, 0x3a, 0x27, 0x51, 0x1a, 0x40, 0x30, 0xcc, 0x2d, 0xf3, 0xe1, 0x0c, 0x21, 0x40
        /*0040*/ 	.byte	0x0d, 0xb7, 0xfc, 0x82, 0x8e, 0x35, 0x25, 0x40
.L_8:


//--------------------- .text._Z23generate_random_numbersPfi --------------------------
	.section	.text._Z23generate_random_numbersPfi,"ax",@progbits
	.align	128
        .global         _Z23generate_random_numbersPfi
        .type           _Z23generate_random_numbersPfi,@function
        .size           _Z23generate_random_numbersPfi,(.L_x_12 - _Z23generate_random_numbersPfi)
        .other          _Z23generate_random_numbersPfi,@"STO_CUDA_ENTRY STV_DEFAULT"
_Z23generate_random_numbersPfi:
.text._Z23generate_random_numbersPfi:
[----:B------:R-:W0:Y:S01]  /*0000*/  LDC R1, c[0x0][0x37c] ;  /* 0x0000df00ff017b82 */ /* 0x000e220000000800 */
[----:B------:R-:W1:Y:S07]  /*0010*/  S2R R10, SR_TID.X ;  /* 0x00000000000a7919 */ /* 0x000e6e0000002100 */
[----:B------:R-:W1:Y:S01]  /*0020*/  S2UR UR4, SR_CTAID.X ;  /* 0x00000000000479c3 */ /* 0x000e620000002500 */
[----:B------:R-:W2:Y:S01]  /*0030*/  LDCU UR5, c[0x0][0x388] ;  /* 0x00007100ff0577ac */ /* 0x000ea20008000800 */
[----:B0-----:R-:W-:-:S06]  /*0040*/  VIADD R1, R1, 0xffffffd0 ;  /* 0xffffffd001017836 */ /* 0x001fcc0000000000 */
[----:B------:R-:W1:Y:S02]  /*0050*/  LDC R3, c[0x0][0x360] ;  /* 0x0000d800ff037b82 */ /* 0x000e640000000800 */
[----:B-1----:R-:W-:-:S05]  /*0060*/  IMAD R10, R3, UR4, R10 ;  /* 0x00000004030a7c24 */ /* 0x002fca000f8e020a */
[----:B--2---:R-:W-:-:S13]  /*0070*/  ISETP.GE.AND P0, PT, R10, UR5, PT ;  /* 0x000000050a007c0c */ /* 0x004fda000bf06270 */
[----:B------:R-:W-:Y:S05]  /*0080*/  @P0 EXIT ;  /* 0x000000000000094d */ /* 0x000fea0003800000 */
[----:B------:R-:W-:-:S06]  /*0090*/  CS2R R2, SR_CLOCKLO ;  /* 0x0000000000027805 */ /* 0x000fcc0000015000 */
[----:B------:R-:W-:Y:S01]  /*00a0*/  LOP3.LUT R0, R3, 0xf7dcefdd, RZ, 0x3c, !PT ;  /* 0xf7dcefdd03007812 */ /* 0x000fe200078e3cff */
[----:B------:R-:W0:Y:S01]  /*00b0*/  LDCU.64 UR6, c[0x0][0x358] ;  /* 0x00006b00ff0677ac */ /* 0x000e220008000a00 */
[----:B------:R-:W-:Y:S01]  /*00c0*/  LOP3.LUT R2, R2, 0xaad26b49, RZ, 0x3c, !PT ;  /* 0xaad26b4902027812 */ /* 0x000fe200078e3cff */
[----:B------:R-:W-:Y:S01]  /*00d0*/  BSSY.RECONVERGENT B0, `(.L_x_0) ;  /* 0x000025d000007945 */ /* 0x000fe20003800200 */
[----:B------:R-:W-:Y:S01]  /*00e0*/  ISETP.NE.AND P0, PT, R10, RZ, PT ;  /* 0x000000ff0a00720c */ /* 0x000fe20003f05270 */
[----:B------:R-:W-:Y:S02]  /*00f0*/  IMAD R0, R0, -0x658354e5, RZ ;  /* 0x9a7cab1b00007824 */ /* 0x000fe400078e02ff */
[----:B------:R-:W-:Y:S02]  /*0100*/  IMAD R3, R2, 0x4182bed5, RZ ;  /* 0x4182bed502037824 */ /* 0x000fe400078e02ff */
[C---:B------:R-:W-:Y:S01]  /*0110*/  VIADD R7, R0.reuse, 0x1f123bb5 ;  /* 0x1f123bb500077836 */ /* 0x040fe20000000000 */
[----:B------:R-:W-:Y:S01]  /*0120*/  LOP3.LUT R4, R0, 0x5491333, RZ, 0x3c, !PT ;  /* 0x0549133300047812 */ /* 0x000fe200078e3cff */
[C---:B------:R-:W-:Y:S01]  /*0130*/  VIADD R5, R3.reuse, 0x583f19 ;  /* 0x00583f1903057836 */ /* 0x040fe20000000000 */
[----:B------:R-:W-:-:S02]  /*0140*/  IADD3 R2, PT, PT, R3, 0x64f0c9, R0 ;  /* 0x0064f0c903027810 */ /* 0x000fc40007ffe000 */
[C---:B------:R-:W-:Y:S01]  /*0150*/  LOP3.LUT R6, R3.reuse, 0x159a55e5, RZ, 0x3c, !PT ;  /* 0x159a55e503067812 */ /* 0x040fe200078e3cff */
[----:B------:R-:W-:Y:S01]  /*0160*/  VIADD R3, R3, 0x75bcd15 ;  /* 0x075bcd1503037836 */ /* 0x000fe20000000000 */
[----:B------:R1:W-:Y:S01]  /*0170*/  STL.64 [R1+0x10], R4 ;  /* 0x0000100401007387 */ /* 0x0003e20000100a00 */
[----:B------:R-:W-:-:S03]  /*0180*/  SHF.R.S32.HI R0, RZ, 0x1f, R10 ;  /* 0x0000001fff007819 */ /* 0x000fc6000001140a */
[----:B------:R1:W-:Y:S04]  /*0190*/  STL.64 [R1+0x8], R6 ;  /* 0x0000080601007387 */ /* 0x0003e80000100a00 */
[----:B------:R1:W-:Y:S01]  /*01a0*/  STL.64 [R1], R2 ;  /* 0x0000000201007387 */ /* 0x0003e20000100a00 */
[----:B0-----:R-:W-:Y:S05]  /*01b0*/  @!P0 BRA `(.L_x_1) ;  /* 0x0000002400388947 */ /* 0x001fea0003800000 */
[----:B------:R-:W-:Y:S02]  /*01c0*/  IMAD.MOV.U32 R14, RZ, RZ, R0 ;  /* 0x000000ffff0e7224 */ /* 0x000fe400078e0000 */
[----:B------:R-:W-:Y:S02]  /*01d0*/  IMAD.MOV.U32 R12, RZ, RZ, RZ ;  /* 0x000000ffff0c7224 */ /* 0x000fe400078e00ff */
[----:B------:R-:W-:-:S07]  /*01e0*/  IMAD.MOV.U32 R11, RZ, RZ, R10 ;  /* 0x000000ffff0b7224 */ /* 0x000fce00078e000a */
.L_x_10:
[----:B------:R-:W-:Y:S01]  /*01f0*/  LOP3.LUT R0, R11, 0x3, RZ, 0xc0, !PT ;  /* 0x000000030b007812 */ /* 0x000fe200078ec0ff */
[----:B------:R-:W-:Y:S03]  /*0200*/  BSSY.RECONVERGENT B1, `(.L_x_2) ;  /* 0x0000243000017945 */ /* 0x000fe60003800200 */
[----:B------:R-:W-:-:S04]  /*0210*/  ISETP.NE.U32.AND P0, PT, R0, RZ, PT ;  /* 0x000000ff0000720c */ /* 0x000fc80003f05070 */
[----:B------:R-:W-:-:S13]  /*0220*/  ISETP.NE.AND.EX P0, PT, RZ, RZ, PT, P0 ;  /* 0x000000ffff00720c */ /* 0x000fda0003f05300 */
[----:B0-----:R-:W-:Y:S05]  /*0230*/  @!P0 BRA `(.L_x_3) ;  /* 0x0000002000fc8947 */ /* 0x001fea0003800000 */
[----:B------:R-:W0:Y:S01]  /*0240*/  LDC.64 R8, c[0x4][RZ] ;  /* 0x01000000ff087b82 */ /* 0x000e220000000a00 */
[----:B------:R-:W-:Y:S01]  /*0250*/  IMAD.MOV.U32 R0, RZ, RZ, RZ ;  /* 0x000000ffff007224 */ /* 0x000fe200078e00ff */
[----:B-1----:R-:W-:Y:S02]  /*0260*/  CS2R R4, SRZ ;  /* 0x0000000000047805 */ /* 0x002fe4000001ff00 */
[----:B------:R-:W-:Y:S01]  /*0270*/  CS2R R6, SRZ ;  /* 0x0000000000067805 */ /* 0x000fe2000001ff00 */
[----:B------:R-:W-:Y:S02]  /*0280*/  IMAD.MOV.U32 R3, RZ, RZ, RZ ;  /* 0x000000ffff037224 */ /* 0x000fe400078e00ff */
[----:B0-----:R-:W-:-:S07]  /*0290*/  IMAD.WIDE.U32 R8, R12, 0xc80, R8 ;  /* 0x00000c800c087825 */ /* 0x001fce00078e0008 */
.L_x_5:
[----:B------:R-:W-:-:S06]  /*02a0*/  IMAD R13, R0, 0x4, R1 ;  /* 0x00000004000d7824 */ /* 0x000fcc00078e0201 */
[----:B------:R-:W5:Y:S01]  /*02b0*/  LDL R13, [R13+0x4] ;  /* 0x000004000d0d7983 */ /* 0x000f620000100800 */
[----:B------:R-:W-:-:S05]  /*02c0*/  UMOV UR4, URZ ;  /* 0x000000ff00047c82 */ /* 0x000fca0008000000 */
.L_x_4:
[----:B-----5:R-:W-:Y:S01]  /*02d0*/  SHF.R.U32.HI R21, RZ, UR4, R13 ;  /* 0x00000004ff157c19 */ /* 0x020fe2000801160d */
[----:B------:R-:W-:-:S03]  /*02e0*/  IMAD.SHL.U32 R15, R0, 0x20, RZ ;  /* 0x00000020000f7824 */ /* 0x000fc600078e00ff */
[----:B------:R-:W-:Y:S01]  /*02f0*/  LOP3.LUT R16, R21, 0x1, RZ, 0xc0, !PT ;  /* 0x0000000115107812 */ /* 0x000fe200078ec0ff */
[----:B------:R-:W-:-:S03]  /*0300*/  VIADD R15, R15, UR4 ;  /* 0x000000040f0f7c36 */ /* 0x000fc60008000000 */
[----:B------:R-:W-:Y:S01]  /*0310*/  ISETP.NE.U32.AND P0, PT, R16, 0x1, PT ;  /* 0x000000011000780c */ /* 0x000fe20003f05070 */
[----:B------:R-:W-:-:S03]  /*0320*/  IMAD R15, R15, 0x5, RZ ;  /* 0x000000050f0f7824 */ /* 0x000fc600078e02ff */
[----:B------:R-:W-:Y:S01]  /*0330*/  R2P PR, R21, 0x7e ;  /* 0x0000007e15007804 */ /* 0x000fe20000000000 */
[----:B------:R-:W-:-:S08]  /*0340*/  IMAD.WIDE.U32 R16, R15, 0x4, R8 ;  /* 0x000000040f107825 */ /* 0x000fd000078e0008 */
[----:B------:R-:W2:Y:S04]  /*0350*/  @!P0 LDG.E R20, desc[UR6][R16.64+0x10] ;  /* 0x0000100610148981 */ /* 0x000ea8000c1e1900 */
[----:B------:R-:W3:Y:S04]  /*0360*/  @P1 LDG.E R22, desc[UR6][R16.64+0x24] ;  /* 0x0000240610161981 */ /* 0x000ee8000c1e1900 */
[----:B------:R-:W4:Y:S04]  /*0370*/  @P2 LDG.E R24, desc[UR6][R16.64+0x38] ;  /* 0x0000380610182981 */ /* 0x000f28000c1e1900 */
[----:B------:R-:W4:Y:S04]  /*0380*/  @P3 LDG.E R26, desc[UR6][R16.64+0x4c] ;  /* 0x00004c06101a3981 */ /* 0x000f28000c1e1900 */
[----:B------:R-:W4:Y:S04]  /*0390*/  @P4 LDG.E R28, desc[UR6][R16.64+0x60] ;  /* 0x00006006101c4981 */ /* 0x000f28000c1e1900 */
[----:B------:R-:W4:Y:S04]  /*03a0*/  @!P0 LDG.E R18, desc[UR6][R16.64] ;  /* 0x0000000610128981 */ /* 0x000f28000c1e1900 */
[----:B------:R-:W4:Y:S04]  /*03b0*/  @!P0 LDG.E R15, desc[UR6][R16.64+0x4] ;  /* 0x00000406100f8981 */ /* 0x000f28000c1e1900 */
[----:B------:R-:W4:Y:S04]  /*03c0*/  @P5 LDG.E R19, desc[UR6][R16.64+0x74] ;  /* 0x0000740610135981 */ /* 0x000f28000c1e1900 */
[----:B------:R-:W4:Y:S04]  /*03d0*/  @P1 LDG.E R23, desc[UR6][R16.64+0x20] ;  /* 0x0000200610171981 */ /* 0x000f28000c1e1900 */
[----:B------:R-:W4:Y:S01]  /*03e0*/  @P3 LDG.E R25, desc[UR6][R16.64+0x48] ;  /* 0x0000480610193981 */ /* 0x000f22000c1e1900 */
[----:B--2---:R-:W-:-:S03]  /*03f0*/  @!P0 LOP3.LUT R5, R5, R20, RZ, 0x3c, !PT ;  /* 0x0000001405058212 */ /* 0x004fc600078e3cff */
[----:B------:R-:W2:Y:S01]  /*0400*/  @P1 LDG.E R20, desc[UR6][R16.64+0x14] ;  /* 0x0000140610141981 */ /* 0x000ea2000c1e1900 */
[----:B---3--:R-:W-:-:S03]  /*0410*/  @P1 LOP3.LUT R5, R5, R22, RZ, 0x3c, !PT ;  /* 0x0000001605051212 */ /* 0x008fc600078e3cff */
[----:B------:R-:W3:Y:S01]  /*0420*/  @P1 LDG.E R22, desc[UR6][R16.64+0x1c] ;  /* 0x00001c0610161981 */ /* 0x000ee2000c1e1900 */
[----:B----4-:R-:W-:-:S03]  /*0430*/  @P2 LOP3.LUT R5, R5, R24, RZ, 0x3c, !PT ;  /* 0x0000001805052212 */ /* 0x010fc600078e3cff */
[----:B------:R-:W4:Y:S01]  /*0440*/  @P2 LDG.E R24, desc[UR6][R16.64+0x28] ;  /* 0x0000280610182981 */ /* 0x000f22000c1e1900 */
[----:B------:R-:W-:-:S03]  /*0450*/  @P3 LOP3.LUT R5, R5, R26, RZ, 0x3c, !PT ;  /* 0x0000001a05053212 */ /* 0x000fc600078e3cff */
[----:B------:R-:W3:Y:S01]  /*0460*/  @P6 LDG.E R26, desc[UR6][R16.64+0x88] ;  /* 0x00008806101a6981 */ /* 0x000ee2000c1e1900 */
[----:B------:R-:W-:Y:S02]  /*0470*/  @P4 LOP3.LUT R5, R5, R28, RZ, 0x3c, !PT ;  /* 0x0000001c05054212 */ /* 0x000fe400078e3cff */
[----:B------:R-:W-:Y:S02]  /*0480*/  @!P0 LOP3.LUT R3, R3, R18, RZ, 0x3c, !PT ;  /* 0x0000001203038212 */ /* 0x000fe400078e3cff */
[----:B------:R-:W3:Y:S01]  /*0490*/  @!P0 LDG.E R18, desc[UR6][R16.64+0x8] ;  /* 0x0000080610128981 */ /* 0x000ee2000c1e1900 */
[----:B------:R-:W-:-:S03]  /*04a0*/  @!P0 LOP3.LUT R6, R6, R15, RZ, 0x3c, !PT ;  /* 0x0000000f06068212 */ /* 0x000fc600078e3cff */
[----:B------:R-:W3:Y:S01]  /*04b0*/  @!P0 LDG.E R15, desc[UR6][R16.64+0xc] ;  /* 0x00000c06100f8981 */ /* 0x000ee2000c1e1900 */
[----:B------:R-:W-:-:S03]  /*04c0*/  @P5 LOP3.LUT R5, R5, R19, RZ, 0x3c, !PT ;  /* 0x0000001305055212 */ /* 0x000fc600078e3cff */
[----:B------:R-:W3:Y:S01]  /*04d0*/  @P1 LDG.E R19, desc[UR6][R16.64+0x18] ;  /* 0x0000180610131981 */ /* 0x000ee2000c1e1900 */
[----:B--2---:R-:W-:-:S03]  /*04e0*/  @P1 LOP3.LUT R3, R3, R20, RZ, 0x3c, !PT ;  /* 0x0000001403031212 */ /* 0x004fc600078e3cff */
[----:B------:R-:W2:Y:S01]  /*04f0*/  @P3 LDG.E R20, desc[UR6][R16.64+0x3c] ;  /* 0x00003c0610143981 */ /* 0x000ea2000c1e1900 */
[----:B----4-:R-:W-:-:S03]  /*0500*/  @P2 LOP3.LUT R3, R3, R24, RZ, 0x3c, !PT ;  /* 0x0000001803032212 */ /* 0x010fc600078e3cff */
[----:B------:R-:W4:Y:S01]  /*0510*/  @P4 LDG.E R24, desc[UR6][R16.64+0x50] ;  /* 0x0000500610184981 */ /* 0x000f22000c1e1900 */
[----:B---3--:R-:W-:-:S03]  /*0520*/  @!P0 LOP3.LUT R7, R7, R18, RZ, 0x3c, !PT ;  /* 0x0000001207078212 */ /* 0x008fc600078e3cff */
[----:B------:R-:W3:Y:S01]  /*0530*/  @P2 LDG.E R18, desc[UR6][R16.64+0x30] ;  /* 0x0000300610122981 */ /* 0x000ee2000c1e1900 */
[----:B------:R-:W-:-:S03]  /*0540*/  @!P0 LOP3.LUT R4, R4, R15, RZ, 0x3c, !PT ;  /* 0x0000000f04048212 */ /* 0x000fc600078e3cff */
[----:B------:R-:W3:Y:S01]  /*0550*/  @P2 LDG.E R15, desc[UR6][R16.64+0x2c] ;  /* 0x00002c06100f2981 */ /* 0x000ee2000c1e1900 */
[----:B------:R-:W-:-:S03]  /*0560*/  @P1 LOP3.LUT R6, R6, R19, RZ, 0x3c, !PT ;  /* 0x0000001306061212 */ /* 0x000fc600078e3cff */
[----:B------:R-:W3:Y:S01]  /*0570*/  @P2 LDG.E R19, desc[UR6][R16.64+0x34] ;  /* 0x0000340610132981 */ /* 0x000ee2000c1e1900 */
[----:B------:R-:W-:Y:S02]  /*0580*/  @P1 LOP3.LUT R7, R7, R22, RZ, 0x3c, !PT ;  /* 0x0000001607071212 */ /* 0x000fe400078e3cff */
[----:B------:R-:W-:Y:S01]  /*0590*/  @P1 LOP3.LUT R4, R4, R23, RZ, 0x3c, !PT ;  /* 0x0000001704041212 */ /* 0x000fe200078e3cff */
[----:B------:R-:W3:Y:S04]  /*05a0*/  @P3 LDG.E R22, desc[UR6][R16.64+0x44] ;  /* 0x0000440610163981 */ /* 0x000ee8000c1e1900 */
[----:B------:R-:W3:Y:S01]  /*05b0*/  @P3 LDG.E R23, desc[UR6][R16.64+0x40] ;  /* 0x0000400610173981 */ /* 0x000ee2000c1e1900 */
[----:B--2---:R-:W-:-:S03]  /*05c0*/  @P3 LOP3.LUT R3, R3, R20, RZ, 0x3c, !PT ;  /* 0x0000001403033212 */ /* 0x004fc600078e3cff */
[----:B------:R-:W2:Y:S01]  /*05d0*/  @P5 LDG.E R20, desc[UR6][R16.64+0x64] ;  /* 0x0000640610145981 */ /* 0x000ea2000c1e1900 */
[----:B----4-:R-:W-:-:S03]  /*05e0*/  @P4 LOP3.LUT R3, R3, R24, RZ, 0x3c, !PT ;  /* 0x0000001803034212 */ /* 0x010fc600078e3cff */
[----:B------:R-:W4:Y:S01]  /*05f0*/  @P6 LDG.E R24, desc[UR6][R16.64+0x78] ;  /* 0x0000780610186981 */ /* 0x000f22000c1e1900 */
[----:B---3--:R-:W-:-:S03]  /*0600*/  @P2 LOP3.LUT R7, R7, R18, RZ, 0x3c, !PT ;  /* 0x0000001207072212 */ /* 0x008fc600078e3cff */
[----:B------:R-:W3:Y:S01]  /*0610*/  @P4 LDG.E R18, desc[UR6][R16.64+0x58] ;  /* 0x0000580610124981 */ /* 0x000ee2000c1e1900 */
[----:B------:R-:W-:-:S03]  /*0620*/  @P2 LOP3.LUT R6, R6, R15, RZ, 0x3c, !PT ;  /* 0x0000000f06062212 */ /* 0x000fc600078e3cff */
[----:B------:R-:W3:Y:S01]  /*0630*/  @P4 LDG.E R15, desc[UR6][R16.64+0x54] ;  /* 0x00005406100f4981 */ /* 0x000ee2000c1e1900 */
[----:B------:R-:W-:-:S03]  /*0640*/  @P2 LOP3.LUT R4, R4, R19, RZ, 0x3c, !PT ;  /* 0x0000001304042212 */ /* 0x000fc600078e3cff */
[----:B------:R-:W3:Y:S01]  /*0650*/  @P4 LDG.E R19, desc[UR6][R16.64+0x5c] ;  /* 0x00005c0610134981 */ /* 0x000ee2000c1e1900 */
[----:B------:R-:W-:Y:S02]  /*0660*/  @P3 LOP3.LUT R7, R7, R22, RZ, 0x3c, !PT ;  /* 0x0000001607073212 */ /* 0x000fe400078e3cff */
[----:B------:R-:W-:Y:S01]  /*0670*/  @P3 LOP3.LUT R4, R4, R25, RZ, 0x3c, !PT ;  /* 0x0000001904043212 */ /* 0x000fe200078e3cff */
[----:B------:R-:W3:Y:S01]  /*0680*/  @P5 LDG.E R22, desc[UR6][R16.64+0x6c] ;  /* 0x00006c0610165981 */ /* 0x000ee2000c1e1900 */
[----:B------:R-:W-:-:S03]  /*0690*/  @P3 LOP3.LUT R6, R6, R23, RZ, 0x3c, !PT ;  /* 0x0000001706063212 */ /* 0x000fc600078e3cff */
[----:B------:R-:W3:Y:S04]  /*06a0*/  @P5 LDG.E R23, desc[UR6][R16.64+0x68] ;  /* 0x0000680610175981 */ /* 0x000ee8000c1e1900 */
[----:B------:R-:W3:Y:S01]  /*06b0*/  @P5 LDG.E R25, desc[UR6][R16.64+0x70] ;  /* 0x0000700610195981 */ /* 0x000ee2000c1e1900 */
[----:B------:R-:W-:Y:S02]  /*06c0*/  LOP3.LUT P0, RZ, R21, 0x80, RZ, 0xc0, !PT ;  /* 0x0000008015ff7812 */ /* 0x000fe4000780c0ff */
[----:B--2---:R-:W-:-:S11]  /*06d0*/  @P5 LOP3.LUT R3, R3, R20, RZ, 0x3c, !PT ;  /* 0x0000001403035212 */ /* 0x004fd600078e3cff */
        /* <DEDUP_REMOVED lines=15> */
[----:B------:R-:W-:Y:S02]  /*07d0*/  @P6 LOP3.LUT R5, R5, R26, RZ, 0x3c, !PT ;  /* 0x0000001a05056212 */ /* 0x000fe400078e3cff */
[----:B--2---:R-:W-:Y:S02]  /*07e0*/  @P0 LOP3.LUT R3, R3, R20, RZ, 0x3c, !PT ;  /* 0x0000001403030212 */ /* 0x004fe400078e3cff */
[----:B----4-:R-:W-:Y:S02]  /*07f0*/  @P0 LOP3.LUT R5, R5, R24, RZ, 0x3c, !PT ;  /* 0x0000001805050212 */ /* 0x010fe400078e3cff */
[----:B---3--:R-:W-:Y:S02]  /*0800*/  @P6 LOP3.LUT R7, R7, R18, RZ, 0x3c, !PT ;  /* 0x0000001207076212 */ /* 0x008fe400078e3cff */
[----:B------:R-:W-:Y:S02]  /*0810*/  @P6 LOP3.LUT R6, R6, R15, RZ, 0x3c, !PT ;  /* 0x0000000f06066212 */ /* 0x000fe400078e3cff */
[----:B------:R-:W-:-:S02]  /*0820*/  @P6 LOP3.LUT R4, R4, R19, RZ, 0x3c, !PT ;  /* 0x0000001304046212 */ /* 0x000fc400078e3cff */
[----:B------:R-:W-:Y:S02]  /*0830*/  @P0 LOP3.LUT R7, R7, R22, RZ, 0x3c, !PT ;  /* 0x0000001607070212 */ /* 0x000fe400078e3cff */
[----:B------:R-:W-:Y:S02]  /*0840*/  @P0 LOP3.LUT R6, R6, R23, RZ, 0x3c, !PT ;  /* 0x0000001706060212 */ /* 0x000fe400078e3cff */
[----:B------:R-:W-:Y:S02]  /*0850*/  @P0 LOP3.LUT R4, R4, R25, RZ, 0x3c, !PT ;  /* 0x0000001904040212 */ /* 0x000fe400078e3cff */
[----:B------:R-:W-:-:S13]  /*0860*/  R2P PR, R21.B1, 0x7f ;  /* 0x0000007f15007804 */ /* 0x000fda0000001000 */
[----:B------:R-:W2:Y:S04]  /*0870*/  @P0 LDG.E R18, desc[UR6][R16.64+0xa0] ;  /* 0x0000a00610120981 */ /* 0x000ea8000c1e1900 */
[----:B------:R-:W3:Y:S04]  /*0880*/  @P0 LDG.E R15, desc[UR6][R16.64+0xa4] ;  /* 0x0000a406100f0981 */ /* 0x000ee8000c1e1900 */
[----:B------:R-:W4:Y:S04]  /*0890*/  @P0 LDG.E R20, desc[UR6][R16.64+0xa8] ;  /* 0x0000a80610140981 */ /* 0x000f28000c1e1900 */
[----:B------:R-:W4:Y:S04]  /*08a0*/  @P0 LDG.E R19, desc[UR6][R16.64+0xac] ;  /* 0x0000ac0610130981 */ /* 0x000f28000c1e1900 */
[----:B------:R-:W4:Y:S04]  /*08b0*/  @P0 LDG.E R22, desc[UR6][R16.64+0xb0] ;  /* 0x0000b00610160981 */ /* 0x000f28000c1e1900 */
[----:B------:R-:W4:Y:S04]  /*08c0*/  @P1 LDG.E R24, desc[UR6][R16.64+0xb4] ;  /* 0x0000b40610181981 */ /* 0x000f28000c1e1900 */
[----:B------:R-:W4:Y:S04]  /*08d0*/  @P1 LDG.E R26, desc[UR6][R16.64+0xbc] ;  /* 0x0000bc06101a1981 */ /* 0x000f28000c1e1900 */
[----:B------:R-:W4:Y:S04]  /*08e0*/  @P1 LDG.E R23, desc[UR6][R16.64+0xb8] ;  /* 0x0000b80610171981 */ /* 0x000f28000c1e1900 */
[----:B------:R-:W4:Y:S04]  /*08f0*/  @P1 LDG.E R28, desc[UR6][R16.64+0xc4] ;  /* 0x0000c406101c1981 */ /* 0x000f28000c1e1900 */
[----:B------:R-:W4:Y:S01]  /*0900*/  @P1 LDG.E R25, desc[UR6][R16.64+0xc0] ;  /* 0x0000c00610191981 */ /* 0x000f22000c1e1900 */
[----:B--2---:R-:W-:-:S03]  /*0910*/  @P0 LOP3.LUT R3, R3, R18, RZ, 0x3c, !PT ;  /* 0x0000001203030212 */ /* 0x004fc600078e3cff */
[----:B------:R-:W2:Y:S01]  /*0920*/  @P2 LDG.E R18, desc[UR6][R16.64+0xc8] ;  /* 0x0000c80610122981 */ /* 0x000ea2000c1e1900 */
[----:B---3--:R-:W-:-:S03]  /*0930*/  @P0 LOP3.LUT R6, R6, R15, RZ, 0x3c, !PT ;  /* 0x0000000f06060212 */ /* 0x008fc600078e3cff */
[----:B------:R-:W3:Y:S01]  /*0940*/  @P2 LDG.E R15, desc[UR6][R16.64+0xcc] ;  /* 0x0000cc06100f2981 */ /* 0x000ee2000c1e1900 */
[----:B----4-:R-:W-:-:S03]  /*0950*/  @P0 LOP3.LUT R7, R7, R20, RZ, 0x3c, !PT ;  /* 0x0000001407070212 */ /* 0x010fc600078e3cff */
[----:B------:R-:W4:Y:S01]  /*0960*/  @P3 LDG.E R20, desc[UR6][R16.64+0xec] ;  /* 0x0000ec0610143981 */ /* 0x000f22000c1e1900 */
[----:B------:R-:W-:-:S03]  /*0970*/  @P0 LOP3.LUT R4, R4, R19, RZ, 0x3c, !PT ;  /* 0x0000001304040212 */ /* 0x000fc600078e3cff */
[----:B------:R-:W4:Y:S01]  /*0980*/  @P2 LDG.E R19, desc[UR6][R16.64+0xd4] ;  /* 0x0000d40610132981 */ /* 0x000f22000c1e1900 */
[----:B------:R-:W-:Y:S02]  /*0990*/  @P0 LOP3.LUT R5, R5, R22, RZ, 0x3c, !PT ;  /* 0x0000001605050212 */ /* 0x000fe400078e3cff */
[----:B------:R-:W-:Y:S01]  /*09a0*/  LOP3.LUT P0, RZ, R21, 0x8000, RZ, 0xc0, !PT ;  /* 0x0000800015ff7812 */ /* 0x000fe2000780c0ff */
[----:B------:R-:W4:Y:S01]  /*09b0*/  @P2 LDG.E R22, desc[UR6][R16.64+0xd0] ;  /* 0x0000d00610162981 */ /* 0x000f22000c1e1900 */
[----:B------:R-:W-:-:S03]  /*09c0*/  @P1 LOP3.LUT R3, R3, R24, RZ, 0x3c, !PT ;  /* 0x0000001803031212 */ /* 0x000fc600078e3cff */
[----:B------:R-:W4:Y:S01]  /*09d0*/  @P3 LDG.E R21, desc[UR6][R16.64+0xe0] ;  /* 0x0000e00610153981 */ /* 0x000f22000c1e1900 */
[----:B------:R-:W-:-:S03]  /*09e0*/  @P1 LOP3.LUT R7, R7, R26, RZ, 0x3c, !PT ;  /* 0x0000001a07071212 */ /* 0x000fc600078e3cff */
[----:B------:R-:W4:Y:S01]  /*09f0*/  @P2 LDG.E R24, desc[UR6][R16.64+0xd8] ;  /* 0x0000d80610182981 */ /* 0x000f22000c1e1900 */
[----:B------:R-:W-:-:S03]  /*0a00*/  @P1 LOP3.LUT R6, R6, R23, RZ, 0x3c, !PT ;  /* 0x0000001706061212 */ /* 0x000fc600078e3cff */
[----:B------:R-:W4:Y:S01]  /*0a10*/  @P3 LDG.E R26, desc[UR6][R16.64+0xdc] ;  /* 0x0000dc06101a3981 */ /* 0x000f22000c1e1900 */
[----:B------:R-:W-:-:S03]  /*0a20*/  @P1 LOP3.LUT R5, R5, R28, RZ, 0x3c, !PT ;  /* 0x0000001c05051212 */ /* 0x000fc600078e3cff */
[----:B------:R-:W4:Y:S04]  /*0a30*/  @P3 LDG.E R28, desc[UR6][R16.64+0xe4] ;  /* 0x0000e406101c3981 */ /* 0x000f28000c1e1900 */
[----:B------:R-:W4:Y:S01]  /*0a40*/  @P3 LDG.E R23, desc[UR6][R16.64+0xe8] ;  /* 0x0000e80610173981 */ /* 0x000f22000c1e1900 */
[----:B--2---:R-:W-:-:S03]  /*0a50*/  @P2 LOP3.LUT R3, R3, R18, RZ, 0x3c, !PT ;  /* 0x0000001203032212 */ /* 0x004fc600078e3cff */
[----:B------:R-:W2:Y:S01]  /*0a60*/  @P4 LDG.E R18, desc[UR6][R16.64+0xf0] ;  /* 0x0000f00610124981 */ /* 0x000ea2000c1e1900 */
[----:B---3--:R-:W-:Y:S02]  /*0a70*/  @P2 LOP3.LUT R6, R6, R15, RZ, 0x3c, !PT ;  /* 0x0000000f06062212 */ /* 0x008fe400078e3cff */
[----:B------:R-:W-:Y:S01]  /*0a80*/  @P1 LOP3.LUT R4, R4, R25, RZ, 0x3c, !PT ;  /* 0x0000001904041212 */ /* 0x000fe200078e3cff */
[----:B------:R-:W3:Y:S03]  /*0a90*/  @P5 LDG.E R15, desc[UR6][R16.64+0x110] ;  /* 0x00011006100f5981 */ /* 0x000ee6000c1e1900 */
[----:B----4-:R-:W-:Y:S02]  /*0aa0*/  @P2 LOP3.LUT R4, R4, R19, RZ, 0x3c, !PT ;  /* 0x0000001304042212 */ /* 0x010fe400078e3cff */
[----:B------:R-:W4:Y:S01]  /*0ab0*/  @P4 LDG.E R19, desc[UR6][R16.64+0xf4] ;  /* 0x0000f40610134981 */ /* 0x000f22000c1e1900 */
        /* <DEDUP_REMOVED lines=12> */
[----:B--2---:R-:W-:-:S03]  /*0b80*/  @P4 LOP3.LUT R3, R3, R18, RZ, 0x3c, !PT ;  /* 0x0000001203034212 */ /* 0x004fc600078e3cff */
[----:B------:R-:W2:Y:S01]  /*0b90*/  @P5 LDG.E R18, desc[UR6][R16.64+0x114] ;  /* 0x0001140610125981 */ /* 0x000ea2000c1e1900 */
[----:B------:R-:W-:-:S03]  /*0ba0*/  @P3 LOP3.LUT R5, R5, R20, RZ, 0x3c, !PT ;  /* 0x0000001405053212 */ /* 0x000fc600078e3cff */
[----:B------:R-:W2:Y:S01]  /*0bb0*/  @P6 LDG.E R20, desc[UR6][R16.64+0x118] ;  /* 0x0001180610146981 */ /* 0x000ea2000c1e1900 */
[----:B----4-:R-:W-:-:S03]  /*0bc0*/  @P4 LOP3.LUT R6, R6, R19, RZ, 0x3c, !PT ;  /* 0x0000001306064212 */ /* 0x010fc600078e3cff */
[----:B------:R-:W4:Y:S01]  /*0bd0*/  @P6 LDG.E R19, desc[UR6][R16.64+0x11c] ;  /* 0x00011c0610136981 */ /* 0x000f22000c1e1900 */
[----:B---3--:R-:W-:-:S03]  /*0be0*/  @P4 LOP3.LUT R7, R7, R22, RZ, 0x3c, !PT ;  /* 0x0000001607074212 */ /* 0x008fc600078e3cff */
[----:B------:R-:W3:Y:S01]  /*0bf0*/  @P6 LDG.E R22, desc[UR6][R16.64+0x120] ;  /* 0x0001200610166981 */ /* 0x000ee2000c1e1900 */
[----:B------:R-:W-:-:S03]  /*0c00*/  @P4 LOP3.LUT R4, R4, R21, RZ, 0x3c, !PT ;  /* 0x0000001504044212 */ /* 0x000fc600078e3cff */
[----:B------:R-:W3:Y:S01]  /*0c10*/  @P0 LDG.E R21, desc[UR6][R16.64+0x130] ;  /* 0x0001300610150981 */ /* 0x000ee2000c1e1900 */
[----:B------:R-:W-:Y:S02]  /*0c20*/  @P4 LOP3.LUT R5, R5, R24, RZ, 0x3c, !PT ;  /* 0x0000001805054212 */ /* 0x000fe400078e3cff */
[----:B------:R-:W-:Y:S01]  /*0c30*/  @P5 LOP3.LUT R4, R4, R15, RZ, 0x3c, !PT ;  /* 0x0000000f04045212 */ /* 0x000fe200078e3cff */
[----:B------:R-:W3:Y:S01]  /*0c40*/  @P6 LDG.E R24, desc[UR6][R16.64+0x128] ;  /* 0x0001280610186981 */ /* 0x000ee2000c1e1900 */
[----:B------:R-:W-:-:S03]  /*0c50*/  @P5 LOP3.LUT R3, R3, R26, RZ, 0x3c, !PT ;  /* 0x0000001a03035212 */ /* 0x000fc600078e3cff */
[----:B------:R-:W3:Y:S01]  /*0c60*/  @P6 LDG.E R15, desc[UR6][R16.64+0x124] ;  /* 0x00012406100f6981 */ /* 0x000ee2000c1e1900 */
[----:B------:R-:W-:-:S03]  /*0c70*/  @P5 LOP3.LUT R7, R7, R28, RZ, 0x3c, !PT ;  /* 0x0000001c07075212 */ /* 0x000fc600078e3cff */
[----:B------:R-:W3:Y:S01]  /*0c80*/  @P0 LDG.E R26, desc[UR6][R16.64+0x12c] ;  /* 0x00012c06101a0981 */ /* 0x000ee2000c1e1900 */
[----:B------:R-:W-:-:S03]  /*0c90*/  @P5 LOP3.LUT R6, R6, R23, RZ, 0x3c, !PT ;  /* 0x0000001706065212 */ /* 0x000fc600078e3cff */
[----:B------:R-:W3:Y:S04]  /*0ca0*/  @P0 LDG.E R28, desc[UR6][R16.64+0x13c] ;  /* 0x00013c06101c0981 */ /* 0x000ee8000c1e1900 */
[----:B------:R-:W3:Y:S01]  /*0cb0*/  @P0 LDG.E R23, desc[UR6][R16.64+0x138] ;  /* 0x0001380610170981 */ /* 0x000ee2000c1e1900 */
[----:B--2---:R-:W-:-:S03]  /*0cc0*/  @P5 LOP3.LUT R5, R5, R18, RZ, 0x3c, !PT ;  /* 0x0000001205055212 */ /* 0x004fc600078e3cff */
[----:B------:R-:W2:Y:S01]  /*0cd0*/  @P0 LDG.E R18, desc[UR6][R16.64+0x134] ;  /* 0x0001340610120981 */ /* 0x000ea2000c1e1900 */
[----:B------:R-:W-:-:S04]  /*0ce0*/  UIADD3 UR4, UPT, UPT, UR4, 0x10, URZ ;  /* 0x0000001004047890 */ /* 0x000fc8000fffe0ff */
[----:B------:R-:W-:Y:S01]  /*0cf0*/  UISETP.NE.AND UP0, UPT, UR4, 0x20, UPT ;  /* 0x000000200400788c */ /* 0x000fe2000bf05270 */
[----:B------:R-:W-:Y:S02]  /*0d00*/  @P6 LOP3.LUT R3, R3, R20, RZ, 0x3c, !PT ;  /* 0x0000001403036212 */ /* 0x000fe400078e3cff */
[----:B----4-:R-:W-:Y:S02]  /*0d10*/  @P6 LOP3.LUT R6, R6, R19, RZ, 0x3c, !PT ;  /* 0x0000001306066212 */ /* 0x010fe400078e3cff */
[----:B---3--:R-:W-:Y:S02]  /*0d20*/  @P6 LOP3.LUT R7, R7, R22, RZ, 0x3c, !PT ;  /* 0x0000001607076212 */ /* 0x008fe400078e3cff */
[----:B------:R-:W-:Y:S02]  /*0d30*/  @P0 LOP3.LUT R6, R6, R21, RZ, 0x3c, !PT ;  /* 0x0000001506060212 */ /* 0x000fe400078e3cff */
[----:B------:R-:W-:Y:S02]  /*0d40*/  @P6 LOP3.LUT R5, R5, R24, RZ, 0x3c, !PT ;  /* 0x0000001805056212 */ /* 0x000fe400078e3cff */
[----:B------:R-:W-:-:S02]  /*0d50*/  @P6 LOP3.LUT R4, R4, R15, RZ, 0x3c, !PT ;  /* 0x0000000f04046212 */ /* 0x000fc400078e3cff */
[----:B------:R-:W-:Y:S02]  /*0d60*/  @P0 LOP3.LUT R3, R3, R26, RZ, 0x3c, !PT ;  /* 0x0000001a03030212 */ /* 0x000fe400078e3cff */
[----:B------:R-:W-:Y:S02]  /*0d70*/  @P0 LOP3.LUT R5, R5, R28, RZ, 0x3c, !PT ;  /* 0x0000001c05050212 */ /* 0x000fe400078e3cff */
[----:B------:R-:W-:Y:S02]  /*0d80*/  @P0 LOP3.LUT R4, R4, R23, RZ, 0x3c, !PT ;  /* 0x0000001704040212 */ /* 0x000fe400078e3cff */
[----:B--2---:R-:W-:Y:S01]  /*0d90*/  @P0 LOP3.LUT R7, R7, R18, RZ, 0x3c, !PT ;  /* 0x0000001207070212 */ /* 0x004fe200078e3cff */
[----:B------:R-:W-:Y:S06]  /*0da0*/  BRA.U UP0, `(.L_x_4) ;  /* 0xfffffff500487547 */ /* 0x000fec000b83ffff */
[----:B------:R-:W-:-:S05]  /*0db0*/  VIADD R0, R0, 0x1 ;  /* 0x0000000100007836 */ /* 0x000fca0000000000 */
[----:B------:R-:W-:-:S13]  /*0dc0*/  ISETP.NE.AND P0, PT, R0, 0x5, PT ;  /* 0x000000050000780c */ /* 0x000fda0003f05270 */
[----:B------:R-:W-:Y:S05]  /*0dd0*/  @P0 BRA `(.L_x_5) ;  /* 0xfffffff400300947 */ /* 0x000fea000383ffff */
[----:B------:R-:W-:Y:S01]  /*0de0*/  LOP3.LUT R0, R11, 0x3, RZ, 0xc0, !PT ;  /* 0x000000030b007812 */ /* 0x000fe200078ec0ff */
[----:B------:R0:W-:Y:S03]  /*0df0*/  STL.64 [R1+0x8], R6 ;  /* 0x0000080601007387 */ /* 0x0001e60000100a00 */
[----:B------:R-:W-:Y:S01]  /*0e00*/  ISETP.NE.U32.AND P0, PT, R0, 0x1, PT ;  /* 0x000000010000780c */ /* 0x000fe20003f05070 */
[----:B------:R0:W-:Y:S03]  /*0e10*/  STL.64 [R1+0x10], R4 ;  /* 0x0000100401007387 */ /* 0x0001e60000100a00 */
[----:B------:R-:W-:Y:S01]  /*0e20*/  ISETP.NE.AND.EX P0, PT, RZ, RZ, PT, P0 ;  /* 0x000000ffff00720c */ /* 0x000fe20003f05300 */
[----:B------:R0:W-:-:S12]  /*0e30*/  STL [R1+0x4], R3 ;  /* 0x0000040301007387 */ /* 0x0001d80000100800 */
[----:B0-----:R-:W-:Y:S05]  /*0e40*/  @!P0 BRA `(.L_x_3) ;  /* 0x0000001400f88947 */ /* 0x001fea0003800000 */
[----:B------:R-:W-:Y:S01]  /*0e50*/  UMOV UR4, URZ ;  /* 0x000000ff00047c82 */ /* 0x000fe20008000000 */
[----:B------:R-:W-:Y:S01]  /*0e60*/  IMAD.MOV.U32 R0, RZ, RZ, RZ ;  /* 0x000000ffff007224 */ /* 0x000fe200078e00ff */
[----:B------:R-:W-:Y:S01]  /*0e70*/  CS2R R6, SRZ ;  /* 0x0000000000067805 */ /* 0x000fe2000001ff00 */
[----:B------:R-:W-:Y:S02]  /*0e80*/  IMAD.MOV.U32 R4, RZ, RZ, RZ ;  /* 0x000000ffff047224 */ /* 0x000fe400078e00ff */
[----:B------:R-:W-:Y:S02]  /*0e90*/  IMAD.MOV.U32 R3, RZ, RZ, RZ ;  /* 0x000000ffff037224 */ /* 0x000fe400078e00ff */
[----:B------:R-:W-:-:S07]  /*0ea0*/  IMAD.U32 R5, RZ, RZ, UR4 ;  /* 0x00000004ff057e24 */ /* 0x000fce000f8e00ff */
.L_x_7:
[----:B------:R-:W-:-:S06]  /*0eb0*/  IMAD R13, R0, 0x4, R1 ;  /* 0x00000004000d7824 */ /* 0x000fcc00078e0201 */
[----:B------:R-:W5:Y:S01]  /*0ec0*/  LDL R13, [R13+0x4] ;  /* 0x000004000d0d7983 */ /* 0x000f620000100800 */
[----:B------:R-:W-:-:S05]  /*0ed0*/  UMOV UR4, URZ ;  /* 0x000000ff00047c82 */ /* 0x000fca0008000000 */
.L_x_6:
        /* <DEDUP_REMOVED lines=180> */
[----:B------:R0:W-:Y:S03]  /*1a20*/  STL [R1+0x4], R3 ;  /* 0x0000040301007387 */ /* 0x0001e60000100800 */
[----:B------:R-:W-:Y:S01]  /*1a30*/  ISETP.NE.AND.EX P0, PT, RZ, RZ, PT, P0 ;  /* 0x000000ffff00720c */ /* 0x000fe20003f05300 */
[----:B------:R0:W-:-:S12]  /*1a40*/  STL.64 [R1+0x10], R4 ;  /* 0x0000100401007387 */ /* 0x0001d80000100a00 */
[----:B0-----:R-:W-:Y:S05]  /*1a50*/  @P0 BRA `(.L_x_3) ;  /* 0x0000000800f40947 */ /* 0x001fea0003800000 */
[----:B------:R-:W-:Y:S01]  /*1a60*/  UMOV UR4, URZ ;  /* 0x000000ff00047c82 */ /* 0x000fe20008000000 */
[----:B------:R-:W-:Y:S01]  /*1a70*/  IMAD.MOV.U32 R0, RZ, RZ, RZ ;  /* 0x000000ffff007224 */ /* 0x000fe200078e00ff */
[----:B------:R-:W-:Y:S01]  /*1a80*/  CS2R R6, SRZ ;  /* 0x0000000000067805 */ /* 0x000fe2000001ff00 */
[----:B------:R-:W-:Y:S02]  /*1a90*/  IMAD.MOV.U32 R4, RZ, RZ, RZ ;  /* 0x000000ffff047224 */ /* 0x000fe400078e00ff */
[----:B------:R-:W-:Y:S02]  /*1aa0*/  IMAD.MOV.U32 R3, RZ, RZ, RZ ;  /* 0x000000ffff037224 */ /* 0x000fe400078e00ff */
[----:B------:R-:W-:-:S07]  /*1ab0*/  IMAD.U32 R5, RZ, RZ, UR4 ;  /* 0x00000004ff057e24 */ /* 0x000fce000f8e00ff */
.L_x_9:
[----:B------:R-:W-:-:S06]  /*1ac0*/  IMAD R13, R0, 0x4, R1 ;  /* 0x00000004000d7824 */ /* 0x000fcc00078e0201 */
[----:B------:R-:W5:Y:S01]  /*1ad0*/  LDL R13, [R13+0x4] ;  /* 0x000004000d0d7983 */ /* 0x000f620000100800 */
[----:B------:R-:W-:-:S05]  /*1ae0*/  UMOV UR4, URZ ;  /* 0x000000ff00047c82 */ /* 0x000fca0008000000 */
.L_x_8:
        /* <DEDUP_REMOVED lines=177> */
[----:B------:R0:W-:Y:S04]  /*2600*/  STL.64 [R1+0x8], R6 ;  /* 0x0000080601007387 */ /* 0x0001e80000100a00 */
[----:B------:R0:W-:Y:S04]  /*2610*/  STL [R1+0x4], R3 ;  /* 0x0000040301007387 */ /* 0x0001e80000100800 */
[----:B------:R0:W-:Y:S02]  /*2620*/  STL.64 [R1+0x10], R4 ;  /* 0x0000100401007387 */ /* 0x0001e40000100a00 */
.L_x_3:
[----:B------:R-:W-:Y:S05]  /*2630*/  BSYNC.RECONVERGENT B1 ;  /* 0x0000000000017941 */ /* 0x000fea0003800200 */
.L_x_2:
[C---:B------:R-:W-:Y:S01]  /*2640*/  ISETP.GT.U32.AND P0, PT, R11.reuse, 0x3, PT ;  /* 0x000000030b00780c */ /* 0x040fe20003f04070 */
[----:B------:R-:W-:Y:S01]  /*2650*/  VIADD R12, R12, 0x1 ;  /* 0x000000010c0c7836 */ /* 0x000fe20000000000 */
[--C-:B------:R-:W-:Y:S02]  /*2660*/  SHF.R.U64 R11, R11, 0x2, R14.reuse ;  /* 0x000000020b0b7819 */ /* 0x100fe4000000120e */
[----:B------:R-:W-:Y:S02]  /*2670*/  ISETP.GT.U32.AND.EX P0, PT, R14, RZ, PT, P0 ;  /* 0x000000ff0e00720c */ /* 0x000fe40003f04100 */
[----:B------:R-:W-:-:S11]  /*2680*/  SHF.R.U32.HI R14, RZ, 0x2, R14 ;  /* 0x00000002ff0e7819 */ /* 0x000fd6000001160e */
[----:B------:R-:W-:Y:S05]  /*2690*/  @P0 BRA `(.L_x_10) ;  /* 0xffffffd800d40947 */ /* 0x000fea000383ffff */
.L_x_1:
[----:B------:R-:W-:Y:S05]  /*26a0*/  BSYNC.RECONVERGENT B0 ;  /* 0x0000000000007941 */ /* 0x000fea0003800200 */
.L_x_0:
[----:B------:R-:W-:Y:S01]  /*26b0*/  SHF.R.U32.HI R0, RZ, 0x2, R3 ;  /* 0x00000002ff007819 */ /* 0x000fe20000011603 */
[----:B------:R-:W2:Y:S03]  /*26c0*/  LDCU.64 UR4, c[0x0][0x380] ;  /* 0x00007000ff0477ac */ /* 0x000ea60008000a00 */
[----:B------:R-:W-:Y:S01]  /*26d0*/  LOP3.LUT R0, R0, R3, RZ, 0x3c, !PT ;  /* 0x0000000300007212 */ /* 0x000fe200078e3cff */
[----:B01----:R-:W-:-:S04]  /*26e0*/  IMAD.SHL.U32 R3, R5, 0x10, RZ ;  /* 0x0000001005037824 */ /* 0x003fc800078e00ff */
[----:B------:R-:W-:-:S05]  /*26f0*/  IMAD.SHL.U32 R4, R0, 0x2, RZ ;  /* 0x0000000200047824 */ /* 0x000fca00078e00ff */
[----:B------:R-:W-:Y:S01]  /*2700*/  LOP3.LUT R4, R0, R4, R3, 0x96, !PT ;  /* 0x0000000400047212 */ /* 0x000fe200078e9603 */
[----:B------:R-:W-:Y:S01]  /*2710*/  IMAD.MOV.U32 R0, RZ, RZ, 0x2f800000 ;  /* 0x2f800000ff007424 */ /* 0x000fe200078e00ff */
[----:B------:R-:W-:Y:S02]  /*2720*/  SHF.R.S32.HI R3, RZ, 0x1f, R10 ;  /* 0x0000001fff037819 */ /* 0x000fe4000001140a */
[----:B------:R-:W-:-:S04]  /*2730*/  LOP3.LUT R5, R4, R5, RZ, 0x3c, !PT ;  /* 0x0000000504057212 */ /* 0x000fc800078e3cff */
[----:B------:R-:W-:Y:S02]  /*2740*/  IADD3 R5, PT, PT, R2, 0x587c5, R5 ;  /* 0x000587c502057810 */ /* 0x000fe40007ffe005 */
[C---:B--2---:R-:W-:Y:S02]  /*2750*/  LEA R2, P0, R10.reuse, UR4, 0x2 ;  /* 0x000000040a027c11 */ /* 0x044fe4000f8010ff */
[----:B------:R-:W-:Y:S02]  /*2760*/  I2FP.F32.U32 R5, R5 ;  /* 0x0000000500057245 */ /* 0x000fe40000201000 */
[----:B------:R-:W-:-:S03]  /*2770*/  LEA.HI.X R3, R10, UR5, R3, 0x2, P0 ;  /* 0x000000050a037c11 */ /* 0x000fc600080f1403 */
[----:B------:R-:W-:-:S05]  /*2780*/  FFMA R5, R5, R0, 1.1641532182693481445e-10 ;  /* 0x2f00000005057423 */ /* 0x000fca0000000000 */
[----:B------:R-:W-:Y:S01]  /*2790*/  STG.E desc[UR6][R2.64], R5 ;  /* 0x0000000502007986 */ /* 0x000fe2000c101906 */
[----:B------:R-:W-:Y:S05]  /*27a0*/  EXIT ;  /* 0x000000000000794d */ /* 0x000fea0003800000 */
.L_x_11:
[----:B------:R-:W-:-:S00]  /*27b0*/  BRA `(.L_x_11) ;  /* 0xfffffffc00fc7947 */ /* 0x000fc0000383ffff */
[----:B------:R-:W-:-:S00]  /*27c0*/  NOP ;  /* 0x0000000000007918 */ /* 0x000fc00000000000 */
        /* <DEDUP_REMOVED lines=11> */
.L_x_12:


//--------------------- .nv.global.init           --------------------------
	.section	.nv.global.init,"aw",@progbits
	.align	4
.nv.global.init:
	.type		mrg32k3aM1SubSeq,@object
	.size		mrg32k3aM1SubSeq,(mrg32k3aM2SubSeq - mrg32k3aM1SubSeq)
mrg32k3aM1SubSeq:
        /*0000*/ 	.byte	0x0b, 0xcc, 0xee, 0x04, 0x73, 0x29, 0x8b, 0x6f, 0xf6, 0x53, 0x03, 0xf6, 0x23, 0xf6, 0xea, 0xda
        /* <DEDUP_REMOVED lines=125> */
	.type		mrg32k3aM2SubSeq,@object
	.size		mrg32k3aM2SubSeq,(mrg32k3aM1 - mrg32k3aM2SubSeq)
mrg32k3aM2SubSeq:
        /* <DEDUP_REMOVED lines=126> */
	.type		mrg32k3aM1,@object
	.size		mrg32k3aM1,(mrg32k3aM1Seq - mrg32k3aM1)
mrg32k3aM1:
        /* <DEDUP_REMOVED lines=144> */
	.type		mrg32k3aM1Seq,@object
	.size		mrg32k3aM1Seq,(mrg32k3aM2 - mrg32k3aM1Seq)
mrg32k3aM1Seq:
        /* <DEDUP_REMOVED lines=144> */
	.type		mrg32k3aM2,@object
	.size		mrg32k3aM2,(mrg32k3aM2Seq - mrg32k3aM2)
mrg32k3aM2:
        /* <DEDUP_REMOVED lines=144> */
	.type		mrg32k3aM2Seq,@object
	.size		mrg32k3aM2Seq,(precalc_xorwow_matrix - mrg32k3aM2Seq)
mrg32k3aM2Seq:
        /* <DEDUP_REMOVED lines=144> */
	.type		precalc_xorwow_matrix,@object
	.size		precalc_xorwow_matrix,(precalc_xorwow_offset_matrix - precalc_xorwow_matrix)
precalc_xorwow_matrix:
        /* <DEDUP_REMOVED lines=6400> */
	.type		precalc_xorwow_offset_matrix,@object
	.size		precalc_xorwow_offset_matrix,(.L_1 - precalc_xorwow_offset_matrix)
precalc_xorwow_offset_matrix:
        /* <DEDUP_REMOVED lines=6400> */
.L_1:


//--------------------- .nv.shared.reserved.0     --------------------------
	.section	.nv.shared.reserved.0,"aw",@nobits
	.weak		__nv_reservedSMEM_offset_0_alias
	.size		__nv_reservedSMEM_offset_0_alias, 0, 64
	.other		__nv_reservedSMEM_offset_0_alias,@"STO_CUDA_RESERVED_SHARED STV_DEFAULT"
__nv_reservedSMEM_offset_0_alias:
	.zero		0
	.zero		64


//--------------------- .nv.constant0._Z23generate_random_numbersPfi --------------------------
	.section	.nv.constant0._Z23generate_random_numbersPfi,"a",@progbits
	.sectionflags	@""
	.align	4
.nv.constant0._Z23generate_random_numbersPfi:
	.zero		908


//--------------------- SYMBOLS --------------------------

	.type		.nv.reservedSmem.offset0,@object
	.size		.nv.reservedSmem.offset0,0x4
